//
// Generated by NVIDIA NVVM Compiler
//
// Compiler Build ID: CL-36424714
// Cuda compilation tools, release 13.0, V13.0.88
// Based on NVVM 20.0.0
//

.version 9.0
.target sm_100
.address_size 64

	// .globl	_Z5gemm1PKfS0_Pfmi

.visible .entry _Z5gemm1PKfS0_Pfmi(
	.param .u64 .ptr .align 1 _Z5gemm1PKfS0_Pfmi_param_0,
	.param .u64 .ptr .align 1 _Z5gemm1PKfS0_Pfmi_param_1,
	.param .u64 .ptr .align 1 _Z5gemm1PKfS0_Pfmi_param_2,
	.param .u64 _Z5gemm1PKfS0_Pfmi_param_3,
	.param .u32 _Z5gemm1PKfS0_Pfmi_param_4
)
{
	.reg .pred 	%p<10>;
	.reg .b32 	%r<30>;
	.reg .b32 	%f<67>;
	.reg .b64 	%rd<61>;

	ld.param.u64 	%rd15, [_Z5gemm1PKfS0_Pfmi_param_0];
	ld.param.u64 	%rd16, [_Z5gemm1PKfS0_Pfmi_param_1];
	ld.param.u64 	%rd13, [_Z5gemm1PKfS0_Pfmi_param_2];
	ld.param.u64 	%rd14, [_Z5gemm1PKfS0_Pfmi_param_3];
	ld.param.u32 	%r15, [_Z5gemm1PKfS0_Pfmi_param_4];
	cvta.to.global.u64 	%rd1, %rd16;
	cvta.to.global.u64 	%rd2, %rd15;
	mov.u32 	%r16, %ntid.x;
	mov.u32 	%r17, %ctaid.x;
	mov.u32 	%r18, %tid.x;
	mad.lo.s32 	%r1, %r16, %r17, %r18;
	mov.u32 	%r19, %ntid.y;
	mov.u32 	%r20, %ctaid.y;
	mov.u32 	%r21, %tid.y;
	mad.lo.s32 	%r22, %r19, %r20, %r21;
	max.s32 	%r23, %r1, %r22;
	setp.ge.s32 	%p1, %r23, %r15;
	@%p1 bra 	$L__BB0_13;
	cvt.s64.s32 	%rd17, %r1;
	mul.lo.s64 	%rd3, %rd14, %rd17;
	cvt.u64.u32 	%rd4, %r22;
	and.b32  	%r3, %r15, 7;
	setp.lt.u32 	%p2, %r15, 8;
	mov.f32 	%f66, 0f00000000;
	mov.b32 	%r28, 0;
	@%p2 bra 	$L__BB0_4;
	and.b32  	%r28, %r15, 2147483640;
	neg.s32 	%r26, %r28;
	shl.b64 	%rd18, %rd4, 2;
	add.s64 	%rd60, %rd1, %rd18;
	shl.b64 	%rd6, %rd14, 5;
	shl.b64 	%rd19, %rd3, 2;
	add.s64 	%rd20, %rd19, %rd2;
	add.s64 	%rd59, %rd20, 16;
	shl.b64 	%rd8, %rd14, 2;
	mov.f32 	%f66, 0f00000000;
$L__BB0_3:
	.pragma "nounroll";
	ld.global.f32 	%f16, [%rd59+-16];
	ld.global.f32 	%f17, [%rd60];
	fma.rn.f32 	%f18, %f16, %f17, %f66;
	ld.global.f32 	%f19, [%rd59+-12];
	add.s64 	%rd21, %rd60, %rd8;
	ld.global.f32 	%f20, [%rd21];
	fma.rn.f32 	%f21, %f19, %f20, %f18;
	ld.global.f32 	%f22, [%rd59+-8];
	add.s64 	%rd22, %rd21, %rd8;
	ld.global.f32 	%f23, [%rd22];
	fma.rn.f32 	%f24, %f22, %f23, %f21;
	ld.global.f32 	%f25, [%rd59+-4];
	add.s64 	%rd23, %rd22, %rd8;
	ld.global.f32 	%f26, [%rd23];
	fma.rn.f32 	%f27, %f25, %f26, %f24;
	ld.global.f32 	%f28, [%rd59];
	add.s64 	%rd24, %rd23, %rd8;
	ld.global.f32 	%f29, [%rd24];
	fma.rn.f32 	%f30, %f28, %f29, %f27;
	ld.global.f32 	%f31, [%rd59+4];
	add.s64 	%rd25, %rd24, %rd8;
	ld.global.f32 	%f32, [%rd25];
	fma.rn.f32 	%f33, %f31, %f32, %f30;
	ld.global.f32 	%f34, [%rd59+8];
	add.s64 	%rd26, %rd25, %rd8;
	ld.global.f32 	%f35, [%rd26];
	fma.rn.f32 	%f36, %f34, %f35, %f33;
	ld.global.f32 	%f37, [%rd59+12];
	add.s64 	%rd27, %rd26, %rd8;
	ld.global.f32 	%f38, [%rd27];
	fma.rn.f32 	%f66, %f37, %f38, %f36;
	add.s32 	%r26, %r26, 8;
	add.s64 	%rd60, %rd60, %rd6;
	add.s64 	%rd59, %rd59, 32;
	setp.ne.s32 	%p3, %r26, 0;
	@%p3 bra 	$L__BB0_3;
$L__BB0_4:
	setp.eq.s32 	%p4, %r3, 0;
	@%p4 bra 	$L__BB0_12;
	and.b32  	%r9, %r15, 3;
	setp.lt.u32 	%p5, %r3, 4;
	@%p5 bra 	$L__BB0_7;
	cvt.u64.u32 	%rd28, %r28;
	add.s64 	%rd29, %rd3, %rd28;
	shl.b64 	%rd30, %rd29, 2;
	add.s64 	%rd31, %rd2, %rd30;
	ld.global.f32 	%f40, [%rd31];
	mad.lo.s64 	%rd32, %rd14, %rd28, %rd4;
	shl.b64 	%rd33, %rd32, 2;
	add.s64 	%rd34, %rd1, %rd33;
	ld.global.f32 	%f41, [%rd34];
	fma.rn.f32 	%f42, %f40, %f41, %f66;
	ld.global.f32 	%f43, [%rd31+4];
	shl.b64 	%rd35, %rd14, 2;
	add.s64 	%rd36, %rd34, %rd35;
	ld.global.f32 	%f44, [%rd36];
	fma.rn.f32 	%f45, %f43, %f44, %f42;
	ld.global.f32 	%f46, [%rd31+8];
	add.s64 	%rd37, %rd36, %rd35;
	ld.global.f32 	%f47, [%rd37];
	fma.rn.f32 	%f48, %f46, %f47, %f45;
	ld.global.f32 	%f49, [%rd31+12];
	add.s64 	%rd38, %rd37, %rd35;
	ld.global.f32 	%f50, [%rd38];
	fma.rn.f32 	%f66, %f49, %f50, %f48;
	add.s32 	%r28, %r28, 4;
$L__BB0_7:
	setp.eq.s32 	%p6, %r9, 0;
	@%p6 bra 	$L__BB0_12;
	setp.eq.s32 	%p7, %r9, 1;
	@%p7 bra 	$L__BB0_10;
	cvt.u64.u32 	%rd39, %r28;
	add.s64 	%rd40, %rd3, %rd39;
	shl.b64 	%rd41, %rd40, 2;
	add.s64 	%rd42, %rd2, %rd41;
	ld.global.f32 	%f52, [%rd42];
	mad.lo.s64 	%rd43, %rd14, %rd39, %rd4;
	shl.b64 	%rd44, %rd43, 2;
	add.s64 	%rd45, %rd1, %rd44;
	ld.global.f32 	%f53, [%rd45];
	fma.rn.f32 	%f54, %f52, %f53, %f66;
	ld.global.f32 	%f55, [%rd42+4];
	shl.b64 	%rd46, %rd14, 2;
	add.s64 	%rd47, %rd45, %rd46;
	ld.global.f32 	%f56, [%rd47];
	fma.rn.f32 	%f66, %f55, %f56, %f54;
	add.s32 	%r28, %r28, 2;
$L__BB0_10:
	and.b32  	%r25, %r15, 1;
	setp.eq.b32 	%p8, %r25, 1;
	not.pred 	%p9, %p8;
	@%p9 bra 	$L__BB0_12;
	cvt.u64.u32 	%rd48, %r28;
	add.s64 	%rd49, %rd3, %rd48;
	shl.b64 	%rd50, %rd49, 2;
	add.s64 	%rd51, %rd2, %rd50;
	ld.global.f32 	%f57, [%rd51];
	mad.lo.s64 	%rd52, %rd14, %rd48, %rd4;
	shl.b64 	%rd53, %rd52, 2;
	add.s64 	%rd54, %rd1, %rd53;
	ld.global.f32 	%f58, [%rd54];
	fma.rn.f32 	%f66, %f57, %f58, %f66;
$L__BB0_12:
	add.s64 	%rd55, %rd3, %rd4;
	cvta.to.global.u64 	%rd56, %rd13;
	shl.b64 	%rd57, %rd55, 2;
	add.s64 	%rd58, %rd56, %rd57;
	st.global.f32 	[%rd58], %f66;
$L__BB0_13:
	ret;

}
	// .globl	_Z9gemm_1thrPKfS0_Pfmi
.visible .entry _Z9gemm_1thrPKfS0_Pfmi(
	.param .u64 .ptr .align 1 _Z9gemm_1thrPKfS0_Pfmi_param_0,
	.param .u64 .ptr .align 1 _Z9gemm_1thrPKfS0_Pfmi_param_1,
	.param .u64 .ptr .align 1 _Z9gemm_1thrPKfS0_Pfmi_param_2,
	.param .u64 _Z9gemm_1thrPKfS0_Pfmi_param_3,
	.param .u32 _Z9gemm_1thrPKfS0_Pfmi_param_4
)
{
	.reg .pred 	%p<12>;
	.reg .b32 	%r<28>;
	.reg .b32 	%f<67>;
	.reg .b64 	%rd<63>;

	ld.param.u64 	%rd16, [_Z9gemm_1thrPKfS0_Pfmi_param_0];
	ld.param.u64 	%rd17, [_Z9gemm_1thrPKfS0_Pfmi_param_1];
	ld.param.u64 	%rd14, [_Z9gemm_1thrPKfS0_Pfmi_param_2];
	ld.param.u64 	%rd15, [_Z9gemm_1thrPKfS0_Pfmi_param_3];
	ld.param.u32 	%r16, [_Z9gemm_1thrPKfS0_Pfmi_param_4];
	cvta.to.global.u64 	%rd1, %rd17;
	cvta.to.global.u64 	%rd2, %rd16;
	setp.lt.s32 	%p1, %r16, 1;
	@%p1 bra 	$L__BB1_16;
	and.b32  	%r1, %r16, 7;
	and.b32  	%r2, %r16, 3;
	and.b32  	%r3, %r16, 2147483640;
	neg.s32 	%r4, %r3;
	shl.b64 	%rd3, %rd15, 5;
	shl.b64 	%rd4, %rd15, 2;
	cvta.to.global.u64 	%rd5, %rd14;
	mov.b32 	%r22, 0;
$L__BB1_2:
	cvt.u64.u32 	%rd18, %r22;
	mul.lo.s64 	%rd6, %rd15, %rd18;
	mov.b32 	%r23, 0;
$L__BB1_3:
	setp.lt.u32 	%p2, %r16, 8;
	cvt.u64.u32 	%rd7, %r23;
	mov.f32 	%f66, 0f00000000;
	mov.b32 	%r26, 0;
	@%p2 bra 	$L__BB1_6;
	cvt.u64.u32 	%rd19, %r22;
	mad.lo.s64 	%rd20, %rd4, %rd19, %rd2;
	add.s64 	%rd61, %rd20, 16;
	shl.b64 	%rd21, %rd7, 2;
	add.s64 	%rd62, %rd1, %rd21;
	mov.f32 	%f66, 0f00000000;
	mov.u32 	%r24, %r4;
$L__BB1_5:
	.pragma "nounroll";
	ld.global.f32 	%f16, [%rd61+-16];
	ld.global.f32 	%f17, [%rd62];
	fma.rn.f32 	%f18, %f16, %f17, %f66;
	ld.global.f32 	%f19, [%rd61+-12];
	add.s64 	%rd22, %rd62, %rd4;
	ld.global.f32 	%f20, [%rd22];
	fma.rn.f32 	%f21, %f19, %f20, %f18;
	ld.global.f32 	%f22, [%rd61+-8];
	add.s64 	%rd23, %rd22, %rd4;
	ld.global.f32 	%f23, [%rd23];
	fma.rn.f32 	%f24, %f22, %f23, %f21;
	ld.global.f32 	%f25, [%rd61+-4];
	add.s64 	%rd24, %rd23, %rd4;
	ld.global.f32 	%f26, [%rd24];
	fma.rn.f32 	%f27, %f25, %f26, %f24;
	ld.global.f32 	%f28, [%rd61];
	add.s64 	%rd25, %rd24, %rd4;
	ld.global.f32 	%f29, [%rd25];
	fma.rn.f32 	%f30, %f28, %f29, %f27;
	ld.global.f32 	%f31, [%rd61+4];
	add.s64 	%rd26, %rd25, %rd4;
	ld.global.f32 	%f32, [%rd26];
	fma.rn.f32 	%f33, %f31, %f32, %f30;
	ld.global.f32 	%f34, [%rd61+8];
	add.s64 	%rd27, %rd26, %rd4;
	ld.global.f32 	%f35, [%rd27];
	fma.rn.f32 	%f36, %f34, %f35, %f33;
	ld.global.f32 	%f37, [%rd61+12];
	add.s64 	%rd28, %rd27, %rd4;
	ld.global.f32 	%f38, [%rd28];
	fma.rn.f32 	%f66, %f37, %f38, %f36;
	add.s32 	%r24, %r24, 8;
	add.s64 	%rd62, %rd62, %rd3;
	add.s64 	%rd61, %rd61, 32;
	setp.ne.s32 	%p3, %r24, 0;
	mov.u32 	%r26, %r3;
	@%p3 bra 	$L__BB1_5;
$L__BB1_6:
	setp.eq.s32 	%p4, %r1, 0;
	@%p4 bra 	$L__BB1_14;
	add.s32 	%r20, %r1, -1;
	setp.lt.u32 	%p5, %r20, 3;
	@%p5 bra 	$L__BB1_9;
	cvt.u64.u32 	%rd29, %r26;
	add.s64 	%rd30, %rd6, %rd29;
	shl.b64 	%rd31, %rd30, 2;
	add.s64 	%rd32, %rd2, %rd31;
	ld.global.f32 	%f40, [%rd32];
	cvt.u64.u32 	%rd33, %r23;
	mad.lo.s64 	%rd34, %rd15, %rd29, %rd33;
	shl.b64 	%rd35, %rd34, 2;
	add.s64 	%rd36, %rd1, %rd35;
	ld.global.f32 	%f41, [%rd36];
	fma.rn.f32 	%f42, %f40, %f41, %f66;
	ld.global.f32 	%f43, [%rd32+4];
	add.s64 	%rd37, %rd36, %rd4;
	ld.global.f32 	%f44, [%rd37];
	fma.rn.f32 	%f45, %f43, %f44, %f42;
	ld.global.f32 	%f46, [%rd32+8];
	add.s64 	%rd38, %rd37, %rd4;
	ld.global.f32 	%f47, [%rd38];
	fma.rn.f32 	%f48, %f46, %f47, %f45;
	ld.global.f32 	%f49, [%rd32+12];
	add.s64 	%rd39, %rd38, %rd4;
	ld.global.f32 	%f50, [%rd39];
	fma.rn.f32 	%f66, %f49, %f50, %f48;
	add.s32 	%r26, %r26, 4;
$L__BB1_9:
	setp.eq.s32 	%p6, %r2, 0;
	@%p6 bra 	$L__BB1_14;
	setp.eq.s32 	%p7, %r2, 1;
	@%p7 bra 	$L__BB1_12;
	cvt.u64.u32 	%rd40, %r26;
	add.s64 	%rd41, %rd6, %rd40;
	shl.b64 	%rd42, %rd41, 2;
	add.s64 	%rd43, %rd2, %rd42;
	ld.global.f32 	%f52, [%rd43];
	cvt.u64.u32 	%rd44, %r23;
	mad.lo.s64 	%rd45, %rd15, %rd40, %rd44;
	shl.b64 	%rd46, %rd45, 2;
	add.s64 	%rd47, %rd1, %rd46;
	ld.global.f32 	%f53, [%rd47];
	fma.rn.f32 	%f54, %f52, %f53, %f66;
	ld.global.f32 	%f55, [%rd43+4];
	add.s64 	%rd48, %rd47, %rd4;
	ld.global.f32 	%f56, [%rd48];
	fma.rn.f32 	%f66, %f55, %f56, %f54;
	add.s32 	%r26, %r26, 2;
$L__BB1_12:
	and.b32  	%r21, %r16, 1;
	setp.eq.b32 	%p8, %r21, 1;
	not.pred 	%p9, %p8;
	@%p9 bra 	$L__BB1_14;
	cvt.u64.u32 	%rd49, %r26;
	add.s64 	%rd50, %rd6, %rd49;
	shl.b64 	%rd51, %rd50, 2;
	add.s64 	%rd52, %rd2, %rd51;
	ld.global.f32 	%f57, [%rd52];
	cvt.u64.u32 	%rd53, %r23;
	mad.lo.s64 	%rd54, %rd15, %rd49, %rd53;
	shl.b64 	%rd55, %rd54, 2;
	add.s64 	%rd56, %rd1, %rd55;
	ld.global.f32 	%f58, [%rd56];
	fma.rn.f32 	%f66, %f57, %f58, %f66;
$L__BB1_14:
	cvt.u64.u32 	%rd57, %r23;
	add.s64 	%rd58, %rd6, %rd57;
	shl.b64 	%rd59, %rd58, 2;
	add.s64 	%rd60, %rd5, %rd59;
	st.global.f32 	[%rd60], %f66;
	add.s32 	%r23, %r23, 1;
	setp.ne.s32 	%p10, %r23, %r16;
	@%p10 bra 	$L__BB1_3;
	add.s32 	%r22, %r22, 1;
	setp.ne.s32 	%p11, %r22, %r16;
	@%p11 bra 	$L__BB1_2;
$L__BB1_16:
	ret;

}


// ===== COMPILED SASS (sm_100) =====

	.target	sm_100

	.elftype	@"ET_EXEC"


//--------------------- .note.nv.tkinfo           --------------------------
	.section	.note.nv.tkinfo,"",@"SHT_NOTE"
	.sectionflags	@"SHF_NOTE_NV_TKINFO"
	.tkinfo
        /*0018*/ 	.word	0x00000002
        /*0030*/ 	.string	""
        /*0030*/ 	.string	"ptxas"
        /*0030*/ 	.string	"Cuda compilation tools, release 13.0, V13.0.88"
        /*0030*/ 	.string	"Build cuda_13.0.r13.0/compiler.36424714_0"
        /*0030*/ 	.string	"-arch sm_100 -m 64 "



//--------------------- .note.nv.cuinfo           --------------------------
	.section	.note.nv.cuinfo,"",@"SHT_NOTE"
	.sectionflags	@"SHF_NOTE_NV_CUINFO"
        /*0018*/ 	.short	0x0002
        /*001a*/ 	.short	0x0064
        /*001c*/ 	.short	0x0082
	.zero		2


//--------------------- .nv.info                  --------------------------
	.section	.nv.info,"",@"SHT_CUDA_INFO"
	.align	4


	//----- nvinfo : EIATTR_REGCOUNT
	.align		4
        /*0000*/ 	.byte	0x04, 0x2f
        /*0002*/ 	.short	(.L_1 - .L_0)
	.align		4
.L_0:
        /*0004*/ 	.word	index@(_Z5gemm1PKfS0_Pfmi)
        /*0008*/ 	.word	0x00000020


	//----- nvinfo : EIATTR_FRAME_SIZE
	.align		4
.L_1:
        /*000c*/ 	.byte	0x04, 0x11
        /*000e*/ 	.short	(.L_3 - .L_2)
	.align		4
.L_2:
        /*0010*/ 	.word	index@(_Z5gemm1PKfS0_Pfmi)
        /*0014*/ 	.word	0x00000000


	//----- nvinfo : EIATTR_REGCOUNT
	.align		4
.L_3:
        /*0018*/ 	.byte	0x04, 0x2f
        /*001a*/ 	.short	(.L_5 - .L_4)
	.align		4
.L_4:
        /*001c*/ 	.word	index@(_Z9gemm_1thrPKfS0_Pfmi)
        /*0020*/ 	.word	0x0000001e


	//----- nvinfo : EIATTR_FRAME_SIZE
	.align		4
.L_5:
        /*0024*/ 	.byte	0x04, 0x11
        /*0026*/ 	.short	(.L_7 - .L_6)
	.align		4
.L_6:
        /*0028*/ 	.word	index@(_Z9gemm_1thrPKfS0_Pfmi)
        /*002c*/ 	.word	0x00000000


	//----- nvinfo : EIATTR_MIN_STACK_SIZE
	.align		4
.L_7:
        /*0030*/ 	.byte	0x04, 0x12
        /*0032*/ 	.short	(.L_9 - .L_8)
	.align		4
.L_8:
        /*0034*/ 	.word	index@(_Z9gemm_1thrPKfS0_Pfmi)
        /*0038*/ 	.word	0x00000000


	//----- nvinfo : EIATTR_MIN_STACK_SIZE
	.align		4
.L_9:
        /*003c*/ 	.byte	0x04, 0x12
        /*003e*/ 	.short	(.L_11 - .L_10)
	.align		4
.L_10:
        /*0040*/ 	.word	index@(_Z5gemm1PKfS0_Pfmi)
        /*0044*/ 	.word	0x00000000
.L_11:


//--------------------- .nv.compat                --------------------------
	.section	.nv.compat,"",@"SHT_CUDA_COMPAT_INFO"
	.align	4
        /*0000*/ 	.byte	0x02, 0x09, 0x00, 0x00, 0x02, 0x02, 0x01, 0x00, 0x02, 0x05, 0x05, 0x00, 0x03, 0x07, 0x01, 0x01
        /*0010*/ 	.byte	0x02, 0x03, 0x00, 0x00, 0x02, 0x06, 0x01, 0x00, 0x04, 0x0b, 0x08, 0x00, 0x09, 0x00, 0x00, 0x00
        /*0020*/ 	.byte	0x00, 0x00, 0x00, 0x00


//--------------------- .nv.info._Z9gemm_1thrPKfS0_Pfmi --------------------------
	.section	.nv.info._Z9gemm_1thrPKfS0_Pfmi,"",@"SHT_CUDA_INFO"
	.sectionflags	@""
	.align	4


	//----- nvinfo : EIATTR_CUDA_API_VERSION
	.align		4
        /*0000*/ 	.byte	0x04, 0x37
        /*0002*/ 	.short	(.L_13 - .L_12)
.L_12:
        /*0004*/ 	.word	0x00000082


	//----- nvinfo : EIATTR_KPARAM_INFO
	.align		4
.L_13:
        /*0008*/ 	.byte	0x04, 0x17
        /*000a*/ 	.short	(.L_15 - .L_14)
.L_14:
        /*000c*/ 	.word	0x00000000
        /*0010*/ 	.short	0x0004
        /*0012*/ 	.short	0x0020
        /*0014*/ 	.byte	0x00, 0xf0, 0x11, 0x00


	//----- nvinfo : EIATTR_KPARAM_INFO
	.align		4
.L_15:
        /*0018*/ 	.byte	0x04, 0x17
        /*001a*/ 	.short	(.L_17 - .L_16)
.L_16:
        /*001c*/ 	.word	0x00000000
        /*0020*/ 	.short	0x0003
        /*0022*/ 	.short	0x0018
        /*0024*/ 	.byte	0x00, 0xf0, 0x21, 0x00


	//----- nvinfo : EIATTR_KPARAM_INFO
	.align		4
.L_17:
        /*0028*/ 	.byte	0x04, 0x17
        /*002a*/ 	.short	(.L_19 - .L_18)
.L_18:
        /*002c*/ 	.word	0x00000000
        /*0030*/ 	.short	0x0002
        /*0032*/ 	.short	0x0010
        /*0034*/ 	.byte	0x00, 0xf5, 0x21, 0x00


	//----- nvinfo : EIATTR_KPARAM_INFO
	.align		4
.L_19:
        /*0038*/ 	.byte	0x04, 0x17
        /*003a*/ 	.short	(.L_21 - .L_20)
.L_20:
        /*003c*/ 	.word	0x00000000
        /*0040*/ 	.short	0x0001
        /*0042*/ 	.short	0x0008
        /*0044*/ 	.byte	0x00, 0xf5, 0x21, 0x00


	//----- nvinfo : EIATTR_KPARAM_INFO
	.align		4
.L_21:
        /*0048*/ 	.byte	0x04, 0x17
        /*004a*/ 	.short	(.L_23 - .L_22)
.L_22:
        /*004c*/ 	.word	0x00000000
        /*0050*/ 	.short	0x0000
        /*0052*/ 	.short	0x0000
        /*0054*/ 	.byte	0x00, 0xf5, 0x21, 0x00


	//----- nvinfo : EIATTR_SPARSE_MMA_MASK
	.align		4
.L_23:
        /*0058*/ 	.byte	0x03, 0x50
        /*005a*/ 	.short	0x0000


	//----- nvinfo : EIATTR_MAXREG_COUNT
	.align		4
        /*005c*/ 	.byte	0x03, 0x1b
        /*005e*/ 	.short	0x00ff


	//----- nvinfo : EIATTR_MERCURY_ISA_VERSION
	.align		4
        /*0060*/ 	.byte	0x03, 0x5f
        /*0062*/ 	.short	0x0101


	//----- nvinfo : EIATTR_VRC_CTA_INIT_COUNT
	.align		4
        /*0064*/ 	.byte	0x02, 0x4a
	.zero		1
	.zero		1


	//----- nvinfo : EIATTR_EXIT_INSTR_OFFSETS
	.align		4
        /*0068*/ 	.byte	0x04, 0x1c
        /*006a*/ 	.short	(.L_25 - .L_24)


	//   ....[0]....
.L_24:
        /*006c*/ 	.word	0x00000030


	//   ....[1]....
        /*0070*/ 	.word	0x00000c10


	//----- nvinfo : EIATTR_CBANK_PARAM_SIZE
	.align		4
.L_25:
        /*0074*/ 	.byte	0x03, 0x19
        /*0076*/ 	.short	0x0024


	//----- nvinfo : EIATTR_PARAM_CBANK
	.align		4
        /*0078*/ 	.byte	0x04, 0x0a
        /*007a*/ 	.short	(.L_27 - .L_26)
	.align		4
.L_26:
        /*007c*/ 	.word	index@(.nv.constant0._Z9gemm_1thrPKfS0_Pfmi)
        /*0080*/ 	.short	0x0380
        /*0082*/ 	.short	0x0024


	//----- nvinfo : EIATTR_SW_WAR
	.align		4
.L_27:
        /*0084*/ 	.byte	0x04, 0x36
        /*0086*/ 	.short	(.L_29 - .L_28)
.L_28:
        /*0088*/ 	.word	0x00000008
.L_29:


//--------------------- .nv.info._Z5gemm1PKfS0_Pfmi --------------------------
	.section	.nv.info._Z5gemm1PKfS0_Pfmi,"",@"SHT_CUDA_INFO"
	.sectionflags	@""
	.align	4


	//----- nvinfo : EIATTR_CUDA_API_VERSION
	.align		4
        /*0000*/ 	.byte	0x04, 0x37
        /*0002*/ 	.short	(.L_31 - .L_30)
.L_30:
        /*0004*/ 	.word	0x00000082


	//----- nvinfo : EIATTR_KPARAM_INFO
	.align		4
.L_31:
        /*0008*/ 	.byte	0x04, 0x17
        /*000a*/ 	.short	(.L_33 - .L_32)
.L_32:
        /*000c*/ 	.word	0x00000000
        /*0010*/ 	.short	0x0004
        /*0012*/ 	.short	0x0020
        /*0014*/ 	.byte	0x00, 0xf0, 0x11, 0x00


	//----- nvinfo : EIATTR_KPARAM_INFO
	.align		4
.L_33:
        /*0018*/ 	.byte	0x04, 0x17
        /*001a*/ 	.short	(.L_35 - .L_34)
.L_34:
        /*001c*/ 	.word	0x00000000
        /*0020*/ 	.short	0x0003
        /*0022*/ 	.short	0x0018
        /*0024*/ 	.byte	0x00, 0xf0, 0x21, 0x00


	//----- nvinfo : EIATTR_KPARAM_INFO
	.align		4
.L_35:
        /*0028*/ 	.byte	0x04, 0x17
        /*002a*/ 	.short	(.L_37 - .L_36)
.L_36:
        /*002c*/ 	.word	0x00000000
        /*0030*/ 	.short	0x0002
        /*0032*/ 	.short	0x0010
        /*0034*/ 	.byte	0x00, 0xf5, 0x21, 0x00


	//----- nvinfo : EIATTR_KPARAM_INFO
	.align		4
.L_37:
        /*0038*/ 	.byte	0x04, 0x17
        /*003a*/ 	.short	(.L_39 - .L_38)
.L_38:
        /*003c*/ 	.word	0x00000000
        /*0040*/ 	.short	0x0001
        /*0042*/ 	.short	0x0008
        /*0044*/ 	.byte	0x00, 0xf5, 0x21, 0x00


	//----- nvinfo : EIATTR_KPARAM_INFO
	.align		4
.L_39:
        /*0048*/ 	.byte	0x04, 0x17
        /*004a*/ 	.short	(.L_41 - .L_40)
.L_40:
        /*004c*/ 	.word	0x00000000
        /*0050*/ 	.short	0x0000
        /*0052*/ 	.short	0x0000
        /*0054*/ 	.byte	0x00, 0xf5, 0x21, 0x00


	//----- nvinfo : EIATTR_SPARSE_MMA_MASK
	.align		4
.L_41:
        /*0058*/ 	.byte	0x03, 0x50
        /*005a*/ 	.short	0x0000


	//----- nvinfo : EIATTR_MAXREG_COUNT
	.align		4
        /*005c*/ 	.byte	0x03, 0x1b
        /*005e*/ 	.short	0x00ff


	//----- nvinfo : EIATTR_MERCURY_ISA_VERSION
	.align		4
        /*0060*/ 	.byte	0x03, 0x5f
        /*0062*/ 	.short	0x0101


	//----- nvinfo : EIATTR_VRC_CTA_INIT_COUNT
	.align		4
        /*0064*/ 	.byte	0x02, 0x4a
	.zero		1
	.zero		1


	//----- nvinfo : EIATTR_EXIT_INSTR_OFFSETS
	.align		4
        /*0068*/ 	.byte	0x04, 0x1c
        /*006a*/ 	.short	(.L_43 - .L_42)


	//   ....[0]....
.L_42:
        /*006c*/ 	.word	0x000000c0


	//   ....[1]....
        /*0070*/ 	.word	0x00000a90


	//----- nvinfo : EIATTR_CBANK_PARAM_SIZE
	.align		4
.L_43:
        /*0074*/ 	.byte	0x03, 0x19
        /*0076*/ 	.short	0x0024


	//----- nvinfo : EIATTR_PARAM_CBANK
	.align		4
        /*0078*/ 	.byte	0x04, 0x0a
        /*007a*/ 	.short	(.L_45 - .L_44)
	.align		4
.L_44:
        /*007c*/ 	.word	index@(.nv.constant0._Z5gemm1PKfS0_Pfmi)
        /*0080*/ 	.short	0x0380
        /*0082*/ 	.short	0x0024


	//----- nvinfo : EIATTR_SW_WAR
	.align		4
.L_45:
        /*0084*/ 	.byte	0x04, 0x36
        /*0086*/ 	.short	(.L_47 - .L_46)
.L_46:
        /*0088*/ 	.word	0x00000008
.L_47:


//--------------------- .nv.callgraph             --------------------------
	.section	.nv.callgraph,"",@"SHT_CUDA_CALLGRAPH"
	.align	4
	.sectionentsize	8
	.align		4
        /*0000*/ 	.word	0x00000000
	.align		4
        /*0004*/ 	.word	0xffffffff
	.align		4
        /*0008*/ 	.word	0x00000000
	.align		4
        /*000c*/ 	.word	0xfffffffe
	.align		4
        /*0010*/ 	.word	0x00000000
	.align		4
        /*0014*/ 	.word	0xfffffffd
	.align		4
        /*0018*/ 	.word	0x00000000
	.align		4
        /*001c*/ 	.word	0xfffffffc


//--------------------- .text._Z9gemm_1thrPKfS0_Pfmi --------------------------
	.section	.text._Z9gemm_1thrPKfS0_Pfmi,"ax",@progbits
	.align	128
        .global         _Z9gemm_1thrPKfS0_Pfmi
        .type           _Z9gemm_1thrPKfS0_Pfmi,@function
        .size           _Z9gemm_1thrPKfS0_Pfmi,(.L_x_14 - _Z9gemm_1thrPKfS0_Pfmi)
        .other          _Z9gemm_1thrPKfS0_Pfmi,@"STO_CUDA_ENTRY STV_DEFAULT"
_Z9gemm_1thrPKfS0_Pfmi:
.text._Z9gemm_1thrPKfS0_Pfmi:
[----:B------:R-:W-:Y:S08]  /*0000*/  LDC R1, c[0x0][0x37c] ;  /* 0x0000df00ff017b82 */ /* 0x000ff00000000800 */
[----:B------:R-:W0:Y:S02]  /*0010*/  LDC R10, c[0x0][0x3a0] ;  /* 0x0000e800ff0a7b82 */ /* 0x000e240000000800 */
[----:B0-----:R-:W-:-:S13]  /*0020*/  ISETP.GE.AND P0, PT, R10, 0x1, PT ;  /* 0x000000010a00780c */ /* 0x001fda0003f06270 */
[----:B------:R-:W-:Y:S05]  /*0030*/  @!P0 EXIT ;  /* 0x000000000000894d */ /* 0x000fea0003800000 */
[----:B------:R-:W0:Y:S01]  /*0040*/  LDCU.64 UR16, c[0x0][0x398] ;  /* 0x00007300ff1077ac */ /* 0x000e220008000a00 */
[C---:B------:R-:W-:Y:S02]  /*0050*/  LOP3.LUT R0, R10.reuse, 0x7ffffff8, RZ, 0xc0, !PT ;  /* 0x7ffffff80a007812 */ /* 0x040fe400078ec0ff */
[C---:B------:R-:W-:Y:S01]  /*0060*/  LOP3.LUT R22, R10.reuse, 0x7, RZ, 0xc0, !PT ;  /* 0x000000070a167812 */ /* 0x040fe200078ec0ff */
[----:B------:R-:W1:Y:S01]  /*0070*/  LDCU.64 UR18, c[0x0][0x358] ;  /* 0x00006b00ff1277ac */ /* 0x000e620008000a00 */
[----:B------:R-:W-:Y:S01]  /*0080*/  LOP3.LUT R10, R10, 0x3, RZ, 0xc0, !PT ;  /* 0x000000030a0a7812 */ /* 0x000fe200078ec0ff */
[----:B------:R-:W-:Y:S01]  /*0090*/  IMAD.MOV R11, RZ, RZ, -R0 ;  /* 0x000000ffff0b7224 */ /* 0x000fe200078e0a00 */
[----:B------:R-:W-:Y:S01]  /*00a0*/  UMOV UR4, URZ ;  /* 0x000000ff00047c82 */ /* 0x000fe20008000000 */
[----:B0-----:R-:W-:Y:S02]  /*00b0*/  USHF.L.U64.HI UR20, UR16, 0x5, UR17 ;  /* 0x0000000510147899 */ /* 0x001fe40008010211 */
[----:B------:R-:W-:-:S02]  /*00c0*/  USHF.L.U64.HI UR10, UR16, 0x2, UR17 ;  /* 0x00000002100a7899 */ /* 0x000fc40008010211 */
[----:B-1----:R-:W-:-:S12]  /*00d0*/  USHF.L.U32 UR17, UR16, 0x2, URZ ;  /* 0x0000000210117899 */ /* 0x002fd800080006ff */
.L_x_6:
[----:B0-----:R-:W-:-:S05]  /*00e0*/  UMOV UR6, URZ ;  /* 0x000000ff00067c82 */ /* 0x001fca0008000000 */
.L_x_5:
[----:B0-----:R-:W0:Y:S01]  /*00f0*/  LDCU UR21, c[0x0][0x3a0] ;  /* 0x00007400ff1577ac */ /* 0x001e220008000800 */
[----:B------:R-:W-:Y:S02]  /*0100*/  HFMA2 R4, -RZ, RZ, 0, 0 ;  /* 0x00000000ff047431 */ /* 0x000fe400000001ff */
[----:B------:R-:W-:Y:S01]  /*0110*/  IMAD.MOV.U32 R12, RZ, RZ, RZ ;  /* 0x000000ffff0c7224 */ /* 0x000fe200078e00ff */
[----:B0-----:R-:W-:-:S09]  /*0120*/  UISETP.GE.U32.AND UP0, UPT, UR21, 0x8, UPT ;  /* 0x000000081500788c */ /* 0x001fd2000bf06070 */
[----:B------:R-:W-:Y:S05]  /*0130*/  BRA.U !UP0, `(.L_x_0) ;  /* 0x0000000508307547 */ /* 0x000fea000b800000 */
[----:B------:R-:W0:Y:S01]  /*0140*/  LDCU.64 UR8, c[0x0][0x380] ;  /* 0x00007000ff0877ac */ /* 0x000e220008000a00 */
[----:B------:R-:W-:Y:S01]  /*0150*/  IMAD.MOV.U32 R12, RZ, RZ, RZ ;  /* 0x000000ffff0c7224 */ /* 0x000fe200078e00ff */
[----:B------:R-:W-:Y:S01]  /*0160*/  MOV R13, R11 ;  /* 0x0000000b000d7202 */ /* 0x000fe20000000f00 */
[----:B------:R-:W1:Y:S01]  /*0170*/  LDCU.64 UR12, c[0x0][0x388] ;  /* 0x00007100ff0c77ac */ /* 0x000e620008000a00 */
[----:B------:R-:W-:Y:S02]  /*0180*/  UIMAD UR5, UR10, UR4, URZ ;  /* 0x000000040a0572a4 */ /* 0x000fe4000f8e02ff */
[----:B0-----:R-:W-:-:S04]  /*0190*/  UIMAD.WIDE.U32 UR8, UR4, UR17, UR8 ;  /* 0x00000011040872a5 */ /* 0x001fc8000f8e0008 */
[----:B------:R-:W-:Y:S02]  /*01a0*/  UIADD3 UR7, UP0, UPT, UR8, 0x10, URZ ;  /* 0x0000001008077890 */ /* 0x000fe4000ff1e0ff */
[----:B-1----:R-:W-:Y:S02]  /*01b0*/  ULEA UR8, UP1, UR6, UR12, 0x2 ;  /* 0x0000000c06087291 */ /* 0x002fe4000f8210ff */
[----:B------:R-:W-:Y:S02]  /*01c0*/  UIADD3.X UR5, UPT, UPT, UR9, UR5, URZ, UP0, !UPT ;  /* 0x0000000509057290 */ /* 0x000fe400087fe4ff */
[----:B------:R-:W-:Y:S01]  /*01d0*/  IMAD.U32 R8, RZ, RZ, UR7 ;  /* 0x00000007ff087e24 */ /* 0x000fe2000f8e00ff */
[----:B------:R-:W-:-:S03]  /*01e0*/  ULEA.HI.X UR9, UR6, UR13, URZ, 0x2, UP1 ;  /* 0x0000000d06097291 */ /* 0x000fc600088f14ff */
[----:B------:R-:W-:-:S09]  /*01f0*/  MOV R19, UR5 ;  /* 0x0000000500137c02 */ /* 0x000fd20008000f00 */
.L_x_1:
[----:B------:R-:W-:Y:S02]  /*0200*/  UIADD3 UR5, UP0, UPT, UR8, UR17, URZ ;  /* 0x0000001108057290 */ /* 0x000fe4000ff1e0ff */
[----:B------:R-:W-:Y:S01]  /*0210*/  IMAD.U32 R2, RZ, RZ, UR8 ;  /* 0x00000008ff027e24 */ /* 0x000fe2000f8e00ff */
[----:B------:R-:W-:Y:S01]  /*0220*/  MOV R3, UR9 ;  /* 0x0000000900037c02 */ /* 0x000fe20008000f00 */
[----:B------:R-:W-:Y:S02]  /*0230*/  UIADD3.X UR12, UPT, UPT, UR9, UR10, URZ, UP0, !UPT ;  /* 0x0000000a090c7290 */ /* 0x000fe400087fe4ff */
[----:B------:R-:W-:Y:S02]  /*0240*/  UIADD3 UR11, UP0, UPT, UR5, UR17, URZ ;  /* 0x00000011050b7290 */ /* 0x000fe4000ff1e0ff */
[----:B------:R-:W-:Y:S01]  /*0250*/  IMAD.U32 R6, RZ, RZ, UR5 ;  /* 0x00000005ff067e24 */ /* 0x000fe2000f8e00ff */
[----:B------:R0:W2:Y:S01]  /*0260*/  LDG.E R15, desc[UR18][R2.64] ;  /* 0x00000012020f7981 */ /* 0x0000a2000c1e1900 */
[----:B------:R-:W-:-:S02]  /*0270*/  UIADD3.X UR7, UPT, UPT, UR12, UR10, URZ, UP0, !UPT ;  /* 0x0000000a0c077290 */ /* 0x000fc400087fe4ff */
[----:B------:R-:W-:Y:S01]  /*0280*/  MOV R7, UR12 ;  /* 0x0000000c00077c02 */ /* 0x000fe20008000f00 */
[----:B------:R-:W-:Y:S02]  /*0290*/  UIADD3 UR5, UP0, UPT, UR11, UR17, URZ ;  /* 0x000000110b057290 */ /* 0x000fe4000ff1e0ff */
[----:B------:R-:W-:Y:S01]  /*02a0*/  IMAD.U32 R16, RZ, RZ, UR11 ;  /* 0x0000000bff107e24 */ /* 0x000fe2000f8e00ff */
[----:B------:R-:W-:Y:S01]  /*02b0*/  MOV R17, UR7 ;  /* 0x0000000700117c02 */ /* 0x000fe20008000f00 */
[----:B------:R-:W-:Y:S01]  /*02c0*/  UIADD3.X UR7, UPT, UPT, UR7, UR10, URZ, UP0, !UPT ;  /* 0x0000000a07077290 */ /* 0x000fe200087fe4ff */
[----:B0-----:R-:W-:Y:S01]  /*02d0*/  IMAD.MOV.U32 R2, RZ, RZ, R8 ;  /* 0x000000ffff027224 */ /* 0x001fe200078e0008 */
[----:B------:R-:W-:Y:S01]  /*02e0*/  UIADD3 UR11, UP0, UPT, UR5, UR17, URZ ;  /* 0x00000011050b7290 */ /* 0x000fe2000ff1e0ff */
[----:B------:R-:W-:Y:S01]  /*02f0*/  MOV R3, R19 ;  /* 0x0000001300037202 */ /* 0x000fe20000000f00 */
[----:B------:R-:W-:Y:S01]  /*0300*/  IMAD.U32 R4, RZ, RZ, UR5 ;  /* 0x00000005ff047e24 */ /* 0x000fe2000f8e00ff */
[----:B------:R-:W3:Y:S01]  /*0310*/  LDG.E R16, desc[UR18][R16.64] ;  /* 0x0000001210107981 */ /* 0x000ee2000c1e1900 */
[----:B------:R-:W-:-:S02]  /*0320*/  UIADD3.X UR5, UPT, UPT, UR7, UR10, URZ, UP0, !UPT ;  /* 0x0000000a07057290 */ /* 0x000fc400087fe4ff */
[----:B------:R-:W-:Y:S01]  /*0330*/  MOV R5, UR7 ;  /* 0x0000000700057c02 */ /* 0x000fe20008000f00 */
[----:B------:R-:W2:Y:S01]  /*0340*/  LDG.E R19, desc[UR18][R2.64+-0x10] ;  /* 0xfffff01202137981 */ /* 0x000ea2000c1e1900 */
[----:B------:R-:W-:Y:S02]  /*0350*/  UIADD3 UR7, UP0, UPT, UR11, UR17, URZ ;  /* 0x000000110b077290 */ /* 0x000fe4000ff1e0ff */
[----:B------:R-:W-:Y:S01]  /*0360*/  IMAD.U32 R8, RZ, RZ, UR11 ;  /* 0x0000000bff087e24 */ /* 0x000fe2000f8e00ff */
[----:B------:R-:W-:Y:S01]  /*0370*/  MOV R9, UR5 ;  /* 0x0000000500097c02 */ /* 0x000fe20008000f00 */
[----:B------:R0:W4:Y:S01]  /*0380*/  LDG.E R18, desc[UR18][R6.64] ;  /* 0x0000001206127981 */ /* 0x000122000c1e1900 */
[----:B------:R-:W-:-:S03]  /*0390*/  UIADD3.X UR5, UPT, UPT, UR5, UR10, URZ, UP0, !UPT ;  /* 0x0000000a05057290 */ /* 0x000fc600087fe4ff */
[----:B------:R-:W4:Y:S01]  /*03a0*/  LDG.E R17, desc[UR18][R2.64+-0xc] ;  /* 0xfffff41202117981 */ /* 0x000f22000c1e1900 */
[----:B------:R-:W-:-:S03]  /*03b0*/  UIADD3 UR11, UP0, UPT, UR7, UR17, URZ ;  /* 0x00000011070b7290 */ /* 0x000fc6000ff1e0ff */
[----:B------:R-:W3:Y:S01]  /*03c0*/  LDG.E R25, desc[UR18][R2.64+-0x8] ;  /* 0xfffff81202197981 */ /* 0x000ee2000c1e1900 */
[----:B------:R-:W-:Y:S01]  /*03d0*/  UIADD3.X UR12, UPT, UPT, UR5, UR10, URZ, UP0, !UPT ;  /* 0x0000000a050c7290 */ /* 0x000fe200087fe4ff */
[----:B0-----:R-:W-:Y:S01]  /*03e0*/  IMAD.U32 R6, RZ, RZ, UR7 ;  /* 0x00000007ff067e24 */ /* 0x001fe2000f8e00ff */
[----:B------:R-:W-:Y:S01]  /*03f0*/  UIADD3 UR7, UP0, UPT, UR11, UR17, URZ ;  /* 0x000000110b077290 */ /* 0x000fe2000ff1e0ff */
[----:B------:R0:W5:Y:S01]  /*0400*/  LDG.E R14, desc[UR18][R4.64] ;  /* 0x00000012040e7981 */ /* 0x000162000c1e1900 */
[----:B------:R-:W-:-:S03]  /*0410*/  MOV R7, UR5 ;  /* 0x0000000500077c02 */ /* 0x000fc60008000f00 */
[----:B------:R-:W5:Y:S01]  /*0420*/  LDG.E R23, desc[UR18][R2.64+-0x4] ;  /* 0xfffffc1202177981 */ /* 0x000f62000c1e1900 */
[----:B------:R-:W-:-:S03]  /*0430*/  UIADD3.X UR5, UPT, UPT, UR12, UR10, URZ, UP0, !UPT ;  /* 0x0000000a0c057290 */ /* 0x000fc600087fe4ff */
[----:B------:R1:W5:Y:S01]  /*0440*/  LDG.E R21, desc[UR18][R8.64] ;  /* 0x0000001208157981 */ /* 0x000362000c1e1900 */
[----:B0-----:R-:W-:-:S03]  /*0450*/  IMAD.U32 R4, RZ, RZ, UR11 ;  /* 0x0000000bff047e24 */ /* 0x001fc6000f8e00ff */
[----:B------:R-:W5:Y:S01]  /*0460*/  LDG.E R20, desc[UR18][R2.64] ;  /* 0x0000001202147981 */ /* 0x000f62000c1e1900 */
[----:B------:R-:W-:-:S03]  /*0470*/  MOV R5, UR12 ;  /* 0x0000000c00057c02 */ /* 0x000fc60008000f00 */
[----:B------:R-:W5:Y:S01]  /*0480*/  LDG.E R7, desc[UR18][R6.64] ;  /* 0x0000001206077981 */ /* 0x000f62000c1e1900 */
[----:B-1----:R-:W-:-:S03]  /*0490*/  MOV R9, UR5 ;  /* 0x0000000500097c02 */ /* 0x002fc60008000f00 */
[----:B------:R-:W5:Y:S01]  /*04a0*/  LDG.E R24, desc[UR18][R2.64+0x4] ;  /* 0x0000041202187981 */ /* 0x000f62000c1e1900 */
[----:B------:R-:W-:-:S03]  /*04b0*/  IMAD.U32 R8, RZ, RZ, UR7 ;  /* 0x00000007ff087e24 */ /* 0x000fc6000f8e00ff */
[----:B------:R-:W5:Y:S04]  /*04c0*/  LDG.E R4, desc[UR18][R4.64] ;  /* 0x0000001204047981 */ /* 0x000f68000c1e1900 */
[----:B------:R-:W5:Y:S04]  /*04d0*/  LDG.E R27, desc[UR18][R2.64+0x8] ;  /* 0x00000812021b7981 */ /* 0x000f68000c1e1900 */
[----:B------:R0:W5:Y:S04]  /*04e0*/  LDG.E R9, desc[UR18][R8.64] ;  /* 0x0000001208097981 */ /* 0x000168000c1e1900 */
[----:B------:R-:W5:Y:S01]  /*04f0*/  LDG.E R26, desc[UR18][R2.64+0xc] ;  /* 0x00000c12021a7981 */ /* 0x000f62000c1e1900 */
[----:B------:R-:W-:-:S05]  /*0500*/  VIADD R13, R13, 0x8 ;  /* 0x000000080d0d7836 */ /* 0x000fca0000000000 */
[----:B------:R-:W-:Y:S01]  /*0510*/  ISETP.NE.AND P0, PT, R13, RZ, PT ;  /* 0x000000ff0d00720c */ /* 0x000fe20003f05270 */
[----:B------:R-:W-:Y:S01]  /*0520*/  ULEA UR8, UP0, UR16, UR8, 0x5 ;  /* 0x0000000810087291 */ /* 0x000fe2000f8028ff */
[----:B0-----:R-:W-:-:S03]  /*0530*/  IADD3 R8, P1, PT, R2, 0x20, RZ ;  /* 0x0000002002087810 */ /* 0x001fc60007f3e0ff */
[----:B------:R-:W-:Y:S01]  /*0540*/  UIADD3.X UR9, UPT, UPT, UR9, UR20, URZ, UP0, !UPT ;  /* 0x0000001409097290 */ /* 0x000fe200087fe4ff */
[----:B--2---:R-:W-:-:S04]  /*0550*/  FFMA R12, R19, R15, R12 ;  /* 0x0000000f130c7223 */ /* 0x004fc8000000000c */
[----:B----4-:R-:W-:-:S04]  /*0560*/  FFMA R12, R17, R18, R12 ;  /* 0x00000012110c7223 */ /* 0x010fc8000000000c */
[----:B---3--:R-:W-:-:S04]  /*0570*/  FFMA R12, R25, R16, R12 ;  /* 0x00000010190c7223 */ /* 0x008fc8000000000c */
[----:B-----5:R-:W-:-:S04]  /*0580*/  FFMA R23, R23, R14, R12 ;  /* 0x0000000e17177223 */ /* 0x020fc8000000000c */
[----:B------:R-:W-:-:S04]  /*0590*/  FFMA R21, R20, R21, R23 ;  /* 0x0000001514157223 */ /* 0x000fc80000000017 */
[----:B------:R-:W-:Y:S01]  /*05a0*/  FFMA R24, R24, R7, R21 ;  /* 0x0000000718187223 */ /* 0x000fe20000000015 */
[----:B------:R-:W-:-:S03]  /*05b0*/  IADD3.X R19, PT, PT, RZ, R3, RZ, P1, !PT ;  /* 0x00000003ff137210 */ /* 0x000fc60000ffe4ff */
[----:B------:R-:W-:-:S04]  /*05c0*/  FFMA R27, R27, R4, R24 ;  /* 0x000000041b1b7223 */ /* 0x000fc80000000018 */
[----:B------:R-:W-:Y:S01]  /*05d0*/  FFMA R12, R26, R9, R27 ;  /* 0x000000091a0c7223 */ /* 0x000fe2000000001b */
[----:B------:R-:W-:Y:S06]  /*05e0*/  @P0 BRA `(.L_x_1) ;  /* 0xfffffffc00040947 */ /* 0x000fec000383ffff */
[----:B------:R-:W-:-:S07]  /*05f0*/  IMAD.MOV.U32 R4, RZ, RZ, R0 ;  /* 0x000000ffff047224 */ /* 0x000fce00078e0000 */
.L_x_0:
[----:B------:R-:W-:-:S13]  /*0600*/  ISETP.NE.AND P0, PT, R22, RZ, PT ;  /* 0x000000ff1600720c */ /* 0x000fda0003f05270 */
[----:B------:R-:W-:Y:S05]  /*0610*/  @!P0 BRA `(.L_x_2) ;  /* 0x0000000400408947 */ /* 0x000fea0003800000 */
[----:B------:R-:W-:Y:S02]  /*0620*/  IADD3 R2, PT, PT, R22, -0x1, RZ ;  /* 0xffffffff16027810 */ /* 0x000fe40007ffe0ff */
[----:B------:R-:W-:Y:S02]  /*0630*/  ISETP.NE.AND P0, PT, R10, RZ, PT ;  /* 0x000000ff0a00720c */ /* 0x000fe40003f05270 */
[----:B------:R-:W-:-:S13]  /*0640*/  ISETP.GE.U32.AND P1, PT, R2, 0x3, PT ;  /* 0x000000030200780c */ /* 0x000fda0003f26070 */
[----:B------:R-:W-:Y:S05]  /*0650*/  @!P1 BRA `(.L_x_3) ;  /* 0x0000000000809947 */ /* 0x000fea0003800000 */
[----:B------:R-:W0:Y:S01]  /*0660*/  LDC.64 R14, c[0x0][0x398] ;  /* 0x0000e600ff0e7b82 */ /* 0x000e220000000a00 */
[----:B------:R-:W-:Y:S01]  /*0670*/  UMOV UR7, URZ ;  /* 0x000000ff00077c82 */ /* 0x000fe20008000000 */
[----:B------:R-:W-:-:S06]  /*0680*/  IMAD.MOV.U32 R5, RZ, RZ, RZ ;  /* 0x000000ffff057224 */ /* 0x000fcc00078e00ff */
[----:B------:R-:W1:Y:S08]  /*0690*/  LDC.64 R16, c[0x0][0x388] ;  /* 0x0000e200ff107b82 */ /* 0x000e700000000a00 */
[----:B------:R-:W2:Y:S01]  /*06a0*/  LDC.64 R2, c[0x0][0x380] ;  /* 0x0000e000ff027b82 */ /* 0x000ea20000000a00 */
[----:B0-----:R-:W-:-:S04]  /*06b0*/  IMAD.WIDE.U32 R6, R4, R14, UR6 ;  /* 0x0000000604067e25 */ /* 0x001fc8000f8e000e */
[----:B------:R-:W-:-:S04]  /*06c0*/  IMAD.WIDE.U32 R8, R14, UR4, R4 ;  /* 0x000000040e087c25 */ /* 0x000fc8000f8e0004 */
[----:B------:R-:W-:Y:S01]  /*06d0*/  IMAD R5, R4, R15, R7 ;  /* 0x0000000f04057224 */ /* 0x000fe200078e0207 */
[----:B-1----:R-:W-:Y:S01]  /*06e0*/  LEA R16, P2, R6, R16, 0x2 ;  /* 0x0000001006107211 */ /* 0x002fe200078410ff */
[----:B------:R-:W-:-:S03]  /*06f0*/  IMAD R7, R15, UR4, R9 ;  /* 0x000000040f077c24 */ /* 0x000fc6000f8e0209 */
[----:B------:R-:W-:Y:S02]  /*0700*/  LEA.HI.X R17, R6, R17, R5, 0x2, P2 ;  /* 0x0000001106117211 */ /* 0x000fe400010f1405 */
[----:B------:R-:W-:Y:S02]  /*0710*/  IADD3 R6, P2, PT, R16, UR17, RZ ;  /* 0x0000001110067c10 */ /* 0x000fe4000ff5e0ff */
[C---:B--2---:R-:W-:Y:S01]  /*0720*/  LEA R2, P1, R8.reuse, R2, 0x2 ;  /* 0x0000000208027211 */ /* 0x044fe200078210ff */
[----:B------:R-:W2:Y:S03]  /*0730*/  LDG.E R16, desc[UR18][R16.64] ;  /* 0x0000001210107981 */ /* 0x000ea6000c1e1900 */
[----:B------:R-:W-:Y:S02]  /*0740*/  LEA.HI.X R3, R8, R3, R7, 0x2, P1 ;  /* 0x0000000308037211 */ /* 0x000fe400008f1407 */
[----:B------:R-:W-:-:S02]  /*0750*/  IADD3.X R7, PT, PT, R17, UR10, RZ, P2, !PT ;  /* 0x0000000a11077c10 */ /* 0x000fc400097fe4ff */
[----:B------:R-:W-:Y:S01]  /*0760*/  IADD3 R8, P1, PT, R6, UR17, RZ ;  /* 0x0000001106087c10 */ /* 0x000fe2000ff3e0ff */
[----:B------:R-:W2:Y:S03]  /*0770*/  LDG.E R5, desc[UR18][R2.64] ;  /* 0x0000001202057981 */ /* 0x000ea6000c1e1900 */
[----:B------:R-:W-:Y:S01]  /*0780*/  IADD3.X R9, PT, PT, R7, UR10, RZ, P1, !PT ;  /* 0x0000000a07097c10 */ /* 0x000fe20008ffe4ff */
[----:B------:R-:W3:Y:S01]  /*0790*/  LDG.E R6, desc[UR18][R6.64] ;  /* 0x0000001206067981 */ /* 0x000ee2000c1e1900 */
[----:B------:R-:W-:-:S03]  /*07a0*/  IADD3 R14, P1, PT, R8, UR17, RZ ;  /* 0x00000011080e7c10 */ /* 0x000fc6000ff3e0ff */
[----:B------:R-:W3:Y:S01]  /*07b0*/  LDG.E R18, desc[UR18][R2.64+0x4] ;  /* 0x0000041202127981 */ /* 0x000ee2000c1e1900 */
[----:B------:R-:W-:-:S03]  /*07c0*/  IADD3.X R15, PT, PT, R9, UR10, RZ, P1, !PT ;  /* 0x0000000a090f7c10 */ /* 0x000fc60008ffe4ff */
[----:B------:R-:W4:Y:S04]  /*07d0*/  LDG.E R8, desc[UR18][R8.64] ;  /* 0x0000001208087981 */ /* 0x000f28000c1e1900 */
[----:B------:R-:W4:Y:S04]  /*07e0*/  LDG.E R20, desc[UR18][R2.64+0x8] ;  /* 0x0000081202147981 */ /* 0x000f28000c1e1900 */
[----:B------:R-:W5:Y:S04]  /*07f0*/  LDG.E R24, desc[UR18][R2.64+0xc] ;  /* 0x00000c1202187981 */ /* 0x000f68000c1e1900 */
[----:B------:R-:W5:Y:S01]  /*0800*/  LDG.E R14, desc[UR18][R14.64] ;  /* 0x000000120e0e7981 */ /* 0x000f62000c1e1900 */
[----:B------:R-:W-:Y:S01]  /*0810*/  IADD3 R4, PT, PT, R4, 0x4, RZ ;  /* 0x0000000404047810 */ /* 0x000fe20007ffe0ff */
[----:B--2---:R-:W-:-:S04]  /*0820*/  FFMA R5, R5, R16, R12 ;  /* 0x0000001005057223 */ /* 0x004fc8000000000c */
[----:B---3--:R-:W-:-:S04]  /*0830*/  FFMA R5, R18, R6, R5 ;  /* 0x0000000612057223 */ /* 0x008fc80000000005 */
[----:B----4-:R-:W-:-:S04]  /*0840*/  FFMA R5, R20, R8, R5 ;  /* 0x0000000814057223 */ /* 0x010fc80000000005 */
[----:B-----5:R-:W-:-:S07]  /*0850*/  FFMA R12, R24, R14, R5 ;  /* 0x0000000e180c7223 */ /* 0x020fce0000000005 */
.L_x_3:
[----:B------:R-:W-:Y:S05]  /*0860*/  @!P0 BRA `(.L_x_2) ;  /* 0x0000000000ac8947 */ /* 0x000fea0003800000 */
[----:B------:R-:W-:Y:S01]  /*0870*/  ISETP.NE.AND P0, PT, R10, 0x1, PT ;  /* 0x000000010a00780c */ /* 0x000fe20003f05270 */
[----:B------:R-:W-:-:S04]  /*0880*/  ULOP3.LUT UR5, UR21, 0x1, URZ, 0xc0, !UPT ;  /* 0x0000000115057892 */ /* 0x000fc8000f8ec0ff */
[----:B------:R-:W-:-:S08]  /*0890*/  UISETP.NE.U32.AND UP0, UPT, UR5, 0x1, UPT ;  /* 0x000000010500788c */ /* 0x000fd0000bf05070 */
[----:B------:R-:W-:Y:S05]  /*08a0*/  @!P0 BRA `(.L_x_4) ;  /* 0x0000000000588947 */ /* 0x000fea0003800000 */
[----:B------:R-:W0:Y:S01]  /*08b0*/  LDC.64 R16, c[0x0][0x398] ;  /* 0x0000e600ff107b82 */ /* 0x000e220000000a00 */
[----:B------:R-:W-:Y:S01]  /*08c0*/  IMAD.MOV.U32 R5, RZ, RZ, RZ ;  /* 0x000000ffff057224 */ /* 0x000fe200078e00ff */
[----:B------:R-:W-:-:S06]  /*08d0*/  UMOV UR7, URZ ;  /* 0x000000ff00077c82 */ /* 0x000fcc0008000000 */
[----:B------:R-:W1:Y:S08]  /*08e0*/  LDC.64 R6, c[0x0][0x380] ;  /* 0x0000e000ff067b82 */ /* 0x000e700000000a00 */
[----:B------:R-:W2:Y:S01]  /*08f0*/  LDC.64 R2, c[0x0][0x388] ;  /* 0x0000e200ff027b82 */ /* 0x000ea20000000a00 */
[----:B0-----:R-:W-:-:S04]  /*0900*/  IMAD.WIDE.U32 R14, R16, UR4, R4 ;  /* 0x00000004100e7c25 */ /* 0x001fc8000f8e0004 */
[----:B------:R-:W-:-:S04]  /*0910*/  IMAD.WIDE.U32 R8, R4, R16, UR6 ;  /* 0x0000000604087e25 */ /* 0x000fc8000f8e0010 */
[----:B------:R-:W-:Y:S01]  /*0920*/  IMAD R5, R17, UR4, R15 ;  /* 0x0000000411057c24 */ /* 0x000fe2000f8e020f */
[----:B-1----:R-:W-:Y:S01]  /*0930*/  LEA R6, P0, R14, R6, 0x2 ;  /* 0x000000060e067211 */ /* 0x002fe200078010ff */
[----:B------:R-:W-:-:S03]  /*0940*/  IMAD R17, R4, R17, R9 ;  /* 0x0000001104117224 */ /* 0x000fc600078e0209 */
[----:B------:R-:W-:Y:S02]  /*0950*/  LEA.HI.X R7, R14, R7, R5, 0x2, P0 ;  /* 0x000000070e077211 */ /* 0x000fe400000f1405 */
[----:B--2---:R-:W-:-:S03]  /*0960*/  LEA R2, P1, R8, R2, 0x2 ;  /* 0x0000000208027211 */ /* 0x004fc600078210ff */
[----:B------:R-:W2:Y:S01]  /*0970*/  LDG.E R5, desc[UR18][R6.64] ;  /* 0x0000001206057981 */ /* 0x000ea2000c1e1900 */
[----:B------:R-:W-:Y:S02]  /*0980*/  LEA.HI.X R3, R8, R3, R17, 0x2, P1 ;  /* 0x0000000308037211 */ /* 0x000fe400008f1411 */
[----:B------:R-:W-:Y:S01]  /*0990*/  IADD3 R8, P0, PT, R2, UR17, RZ ;  /* 0x0000001102087c10 */ /* 0x000fe2000ff1e0ff */
[----:B------:R-:W3:Y:S03]  /*09a0*/  LDG.E R14, desc[UR18][R6.64+0x4] ;  /* 0x00000412060e7981 */ /* 0x000ee6000c1e1900 */
[----:B------:R-:W-:Y:S01]  /*09b0*/  IADD3.X R9, PT, PT, R3, UR10, RZ, P0, !PT ;  /* 0x0000000a03097c10 */ /* 0x000fe200087fe4ff */
[----:B------:R-:W2:Y:S04]  /*09c0*/  LDG.E R2, desc[UR18][R2.64] ;  /* 0x0000001202027981 */ /* 0x000ea8000c1e1900 */
[----:B------:R-:W3:Y:S01]  /*09d0*/  LDG.E R8, desc[UR18][R8.64] ;  /* 0x0000001208087981 */ /* 0x000ee2000c1e1900 */
[----:B------:R-:W-:Y:S01]  /*09e0*/  IADD3 R4, PT, PT, R4, 0x2, RZ ;  /* 0x0000000204047810 */ /* 0x000fe20007ffe0ff */
[----:B--2---:R-:W-:-:S04]  /*09f0*/  FFMA R5, R5, R2, R12 ;  /* 0x0000000205057223 */ /* 0x004fc8000000000c */
[----:B---3--:R-:W-:-:S07]  /*0a00*/  FFMA R12, R14, R8, R5 ;  /* 0x000000080e0c7223 */ /* 0x008fce0000000005 */
.L_x_4:
[----:B------:R-:W-:Y:S05]  /*0a10*/  BRA.U UP0, `(.L_x_2) ;  /* 0x0000000100407547 */ /* 0x000fea000b800000 */
[----:B------:R-:W0:Y:S01]  /*0a20*/  LDC.64 R16, c[0x0][0x398] ;  /* 0x0000e600ff107b82 */ /* 0x000e220000000a00 */
[----:B------:R-:W-:Y:S01]  /*0a30*/  IMAD.MOV.U32 R5, RZ, RZ, RZ ;  /* 0x000000ffff057224 */ /* 0x000fe200078e00ff */
[----:B------:R-:W-:-:S06]  /*0a40*/  UMOV UR7, URZ ;  /* 0x000000ff00077c82 */ /* 0x000fcc0008000000 */
[----:B------:R-:W1:Y:S08]  /*0a50*/  LDC.64 R8, c[0x0][0x380] ;  /* 0x0000e000ff087b82 */ /* 0x000e700000000a00 */
[----:B------:R-:W2:Y:S01]  /*0a60*/  LDC.64 R6, c[0x0][0x388] ;  /* 0x0000e200ff067b82 */ /* 0x000ea20000000a00 */
[----:B0-----:R-:W-:-:S04]  /*0a70*/  IMAD.WIDE.U32 R2, R4, R16, UR6 ;  /* 0x0000000604027e25 */ /* 0x001fc8000f8e0010 */
[----:B------:R-:W-:-:S04]  /*0a80*/  IMAD.WIDE.U32 R14, R16, UR4, R4 ;  /* 0x00000004100e7c25 */ /* 0x000fc8000f8e0004 */
[----:B------:R-:W-:Y:S01]  /*0a90*/  IMAD R3, R4, R17, R3 ;  /* 0x0000001104037224 */ /* 0x000fe200078e0203 */
[----:B-1----:R-:W-:Y:S01]  /*0aa0*/  LEA R8, P0, R14, R8, 0x2 ;  /* 0x000000080e087211 */ /* 0x002fe200078010ff */
[----:B------:R-:W-:-:S05]  /*0ab0*/  IMAD R4, R17, UR4, R15 ;  /* 0x0000000411047c24 */ /* 0x000fca000f8e020f */
[----:B------:R-:W-:Y:S02]  /*0ac0*/  LEA.HI.X R9, R14, R9, R4, 0x2, P0 ;  /* 0x000000090e097211 */ /* 0x000fe400000f1404 */
[----:B--2---:R-:W-:-:S04]  /*0ad0*/  LEA R6, P1, R2, R6, 0x2 ;  /* 0x0000000602067211 */ /* 0x004fc800078210ff */
[----:B------:R-:W-:Y:S01]  /*0ae0*/  LEA.HI.X R7, R2, R7, R3, 0x2, P1 ;  /* 0x0000000702077211 */ /* 0x000fe200008f1403 */
[----:B------:R-:W2:Y:S04]  /*0af0*/  LDG.E R9, desc[UR18][R8.64] ;  /* 0x0000001208097981 */ /* 0x000ea8000c1e1900 */
[----:B------:R-:W2:Y:S02]  /*0b00*/  LDG.E R6, desc[UR18][R6.64] ;  /* 0x0000001206067981 */ /* 0x000ea4000c1e1900 */
[----:B--2---:R-:W-:-:S07]  /*0b10*/  FFMA R12, R9, R6, R12 ;  /* 0x00000006090c7223 */ /* 0x004fce000000000c */
.L_x_2:
[----:B------:R-:W0:Y:S01]  /*0b20*/  LDCU.128 UR12, c[0x0][0x390] ;  /* 0x00007200ff0c77ac */ /* 0x000e220008000c00 */
[----:B------:R-:W-:Y:S02]  /*0b30*/  UMOV UR7, URZ ;  /* 0x000000ff00077c82 */ /* 0x000fe40008000000 */
[----:B0-----:R-:W-:Y:S02]  /*0b40*/  UIMAD.WIDE.U32 UR8, UR4, UR14, UR6 ;  /* 0x0000000e040872a5 */ /* 0x001fe4000f8e0006 */
[----:B------:R-:W-:Y:S02]  /*0b50*/  UIADD3 UR6, UPT, UPT, UR6, 0x1, URZ ;  /* 0x0000000106067890 */ /* 0x000fe4000fffe0ff */
[----:B------:R-:W-:Y:S02]  /*0b60*/  UIMAD UR7, UR4, UR15, UR9 ;  /* 0x0000000f040772a4 */ /* 0x000fe4000f8e0209 */
[----:B------:R-:W-:-:S04]  /*0b70*/  ULEA UR5, UP0, UR8, UR12, 0x2 ;  /* 0x0000000c08057291 */ /* 0x000fc8000f8010ff */
[----:B------:R-:W-:Y:S02]  /*0b80*/  ULEA.HI.X UR8, UR8, UR13, UR7, 0x2, UP0 ;  /* 0x0000000d08087291 */ /* 0x000fe400080f1407 */
[----:B------:R-:W-:Y:S01]  /*0b90*/  MOV R2, UR5 ;  /* 0x0000000500027c02 */ /* 0x000fe20008000f00 */
[----:B------:R-:W-:-:S03]  /*0ba0*/  UISETP.NE.AND UP0, UPT, UR6, UR21, UPT ;  /* 0x000000150600728c */ /* 0x000fc6000bf05270 */
[----:B------:R-:W-:-:S05]  /*0bb0*/  IMAD.U32 R3, RZ, RZ, UR8 ;  /* 0x00000008ff037e24 */ /* 0x000fca000f8e00ff */
[----:B------:R0:W-:Y:S01]  /*0bc0*/  STG.E desc[UR18][R2.64], R12 ;  /* 0x0000000c02007986 */ /* 0x0001e2000c101912 */
[----:B------:R-:W-:Y:S05]  /*0bd0*/  BRA.U UP0, `(.L_x_5) ;  /* 0xfffffff500447547 */ /* 0x000fea000b83ffff */
[----:B------:R-:W-:-:S04]  /*0be0*/  UIADD3 UR4, UPT, UPT, UR4, 0x1, URZ ;  /* 0x0000000104047890 */ /* 0x000fc8000fffe0ff */
[----:B------:R-:W-:-:S09]  /*0bf0*/  UISETP.NE.AND UP0, UPT, UR4, UR21, UPT ;  /* 0x000000150400728c */ /* 0x000fd2000bf05270 */
[----:B------:R-:W-:Y:S05]  /*0c00*/  BRA.U UP0, `(.L_x_6) ;  /* 0xfffffff500347547 */ /* 0x000fea000b83ffff */
[----:B------:R-:W-:Y:S05]  /*0c10*/  EXIT ;  /* 0x000000000000794d */ /* 0x000fea0003800000 */
.L_x_7:
[----:B------:R-:W-:-:S00]  /*0c20*/  BRA `(.L_x_7) ;  /* 0xfffffffc00fc7947 */ /* 0x000fc0000383ffff */
[----:B------:R-:W-:-:S00]  /*0c30*/  NOP ;  /* 0x0000000000007918 */ /* 0x000fc00000000000 */
        /* <DEDUP_REMOVED lines=12> */
.L_x_14:


//--------------------- .text._Z5gemm1PKfS0_Pfmi  --------------------------
	.section	.text._Z5gemm1PKfS0_Pfmi,"ax",@progbits
	.align	128
        .global         _Z5gemm1PKfS0_Pfmi
        .type           _Z5gemm1PKfS0_Pfmi,@function
        .size           _Z5gemm1PKfS0_Pfmi,(.L_x_15 - _Z5gemm1PKfS0_Pfmi)
        .other          _Z5gemm1PKfS0_Pfmi,@"STO_CUDA_ENTRY STV_DEFAULT"
_Z5gemm1PKfS0_Pfmi:
.text._Z5gemm1PKfS0_Pfmi:
[----:B------:R-:W-:Y:S01]  /*0000*/  LDC R1, c[0x0][0x37c] ;  /* 0x0000df00ff017b82 */ /* 0x000fe20000000800 */
[----:B------:R-:W0:Y:S01]  /*0010*/  S2R R15, SR_CTAID.X ;  /* 0x00000000000f7919 */ /* 0x000e220000002500 */
[----:B------:R-:W0:Y:S01]  /*0020*/  LDCU UR4, c[0x0][0x360] ;  /* 0x00006c00ff0477ac */ /* 0x000e220008000800 */
[----:B------:R-:W0:Y:S01]  /*0030*/  S2R R0, SR_TID.X ;  /* 0x0000000000007919 */ /* 0x000e220000002100 */
[----:B------:R-:W1:Y:S01]  /*0040*/  LDCU UR5, c[0x0][0x364] ;  /* 0x00006c80ff0577ac */ /* 0x000e620008000800 */
[----:B------:R-:W1:Y:S01]  /*0050*/  S2R R10, SR_CTAID.Y ;  /* 0x00000000000a7919 */ /* 0x000e620000002600 */
[----:B------:R-:W2:Y:S01]  /*0060*/  LDCU UR7, c[0x0][0x3a0] ;  /* 0x00007400ff0777ac */ /* 0x000ea20008000800 */
[----:B------:R-:W1:Y:S01]  /*0070*/  S2R R11, SR_TID.Y ;  /* 0x00000000000b7919 */ /* 0x000e620000002200 */
[----:B0-----:R-:W-:Y:S02]  /*0080*/  IMAD R15, R15, UR4, R0 ;  /* 0x000000040f0f7c24 */ /* 0x001fe4000f8e0200 */
[----:B-1----:R-:W-:-:S05]  /*0090*/  IMAD R10, R10, UR5, R11 ;  /* 0x000000050a0a7c24 */ /* 0x002fca000f8e020b */
[----:B------:R-:W-:-:S04]  /*00a0*/  VIMNMX R0, PT, PT, R15, R10, !PT ;  /* 0x0000000a0f007248 */ /* 0x000fc80007fe0100 */
[----:B--2---:R-:W-:-:S13]  /*00b0*/  ISETP.GE.AND P0, PT, R0, UR7, PT ;  /* 0x0000000700007c0c */ /* 0x004fda000bf06270 */
[----:B------:R-:W-:Y:S05]  /*00c0*/  @P0 EXIT ;  /* 0x000000000000094d */ /* 0x000fea0003800000 */
[----:B------:R-:W0:Y:S01]  /*00d0*/  LDC.64 R12, c[0x0][0x398] ;  /* 0x0000e600ff0c7b82 */ /* 0x000e220000000a00 */
[----:B------:R-:W-:Y:S01]  /*00e0*/  SHF.R.S32.HI R3, RZ, 0x1f, R15 ;  /* 0x0000001fff037819 */ /* 0x000fe2000001140f */
[----:B------:R-:W-:Y:S01]  /*00f0*/  UISETP.GE.U32.AND UP0, UPT, UR7, 0x8, UPT ;  /* 0x000000080700788c */ /* 0x000fe2000bf06070 */
[----:B------:R-:W-:Y:S01]  /*0100*/  IMAD.MOV.U32 R9, RZ, RZ, RZ ;  /* 0x000000ffff097224 */ /* 0x000fe200078e00ff */
[----:B------:R-:W-:Y:S01]  /*0110*/  ULOP3.LUT UR5, UR7, 0x7, URZ, 0xc0, !UPT ;  /* 0x0000000707057892 */ /* 0x000fe2000f8ec0ff */
[----:B------:R-:W-:Y:S01]  /*0120*/  UMOV UR4, URZ ;  /* 0x000000ff00047c82 */ /* 0x000fe20008000000 */
[----:B------:R-:W1:Y:S01]  /*0130*/  LDCU.64 UR8, c[0x0][0x358] ;  /* 0x00006b00ff0877ac */ /* 0x000e620008000a00 */
[----:B0-----:R-:W-:-:S04]  /*0140*/  IMAD R0, R3, R12, RZ ;  /* 0x0000000c03007224 */ /* 0x001fc800078e02ff */
[C---:B------:R-:W-:Y:S02]  /*0150*/  IMAD R3, R15.reuse, R13, R0 ;  /* 0x0000000d0f037224 */ /* 0x040fe400078e0200 */
[----:B------:R-:W-:-:S04]  /*0160*/  IMAD.WIDE.U32 R14, R15, R12, RZ ;  /* 0x0000000c0f0e7225 */ /* 0x000fc800078e00ff */
[----:B------:R-:W-:Y:S01]  /*0170*/  IMAD.IADD R0, R15, 0x1, R3 ;  /* 0x000000010f007824 */ /* 0x000fe200078e0203 */
[----:B-1----:R-:W-:Y:S06]  /*0180*/  BRA.U !UP0, `(.L_x_8) ;  /* 0x0000000108f47547 */ /* 0x002fec000b800000 */
[----:B------:R-:W0:Y:S01]  /*0190*/  LDCU.128 UR12, c[0x0][0x380] ;  /* 0x00007000ff0c77ac */ /* 0x000e220008000c00 */
[----:B------:R-:W-:Y:S02]  /*01a0*/  IMAD.SHL.U32 R7, R13, 0x4, RZ ;  /* 0x000000040d077824 */ /* 0x000fe400078e00ff */
[----:B------:R-:W-:Y:S02]  /*01b0*/  HFMA2 R9, -RZ, RZ, 0, 0 ;  /* 0x00000000ff097431 */ /* 0x000fe400000001ff */
[C---:B------:R-:W-:Y:S01]  /*01c0*/  IMAD.WIDE.U32 R16, R12.reuse, 0x4, RZ ;  /* 0x000000040c107825 */ /* 0x040fe200078e00ff */
[----:B------:R-:W-:Y:S01]  /*01d0*/  ULOP3.LUT UR4, UR7, 0x7ffffff8, URZ, 0xc0, !UPT ;  /* 0x7ffffff807047892 */ /* 0x000fe2000f8ec0ff */
[----:B------:R-:W-:Y:S02]  /*01e0*/  SHF.L.U64.HI R4, R12, 0x5, R13 ;  /* 0x000000050c047819 */ /* 0x000fe4000001020d */
[----:B------:R-:W-:Y:S01]  /*01f0*/  IMAD.IADD R6, R17, 0x1, R7 ;  /* 0x0000000111067824 */ /* 0x000fe200078e0207 */
[----:B------:R-:W-:Y:S01]  /*0200*/  UIADD3 UR6, UPT, UPT, -UR4, URZ, URZ ;  /* 0x000000ff04067290 */ /* 0x000fe2000fffe1ff */
[----:B0-----:R-:W-:-:S02]  /*0210*/  LEA R5, P1, R14, UR12, 0x2 ;  /* 0x0000000c0e057c11 */ /* 0x001fc4000f8210ff */
[----:B------:R-:W-:Y:S02]  /*0220*/  LEA R2, P0, R10, UR14, 0x2 ;  /* 0x0000000e0a027c11 */ /* 0x000fe4000f8010ff */
[----:B------:R-:W-:Y:S02]  /*0230*/  IADD3 R5, P2, PT, R5, 0x10, RZ ;  /* 0x0000001005057810 */ /* 0x000fe40007f5e0ff */
[----:B------:R-:W-:Y:S02]  /*0240*/  LEA.HI.X R8, R14, UR13, R0, 0x2, P1 ;  /* 0x0000000d0e087c11 */ /* 0x000fe400088f1400 */
[----:B------:R-:W-:-:S03]  /*0250*/  LEA.HI.X R3, R10, UR15, RZ, 0x2, P0 ;  /* 0x0000000f0a037c11 */ /* 0x000fc600080f14ff */
[----:B------:R-:W-:-:S07]  /*0260*/  IMAD.X R8, RZ, RZ, R8, P2 ;  /* 0x000000ffff087224 */ /* 0x000fce00010e0608 */
.L_x_9:
[----:B------:R-:W-:Y:S01]  /*0270*/  IADD3 R28, P0, PT, R2, R16, RZ ;  /* 0x00000010021c7210 */ /* 0x000fe20007f1e0ff */
[----:B------:R-:W-:Y:S01]  /*0280*/  IMAD.MOV.U32 R18, RZ, RZ, R5 ;  /* 0x000000ffff127224 */ /* 0x000fe200078e0005 */
[----:B------:R-:W-:Y:S01]  /*0290*/  MOV R19, R8 ;  /* 0x0000000800137202 */ /* 0x000fe20000000f00 */
[----:B------:R-:W2:Y:S02]  /*02a0*/  LDG.E R24, desc[UR8][R2.64] ;  /* 0x0000000802187981 */ /* 0x000ea4000c1e1900 */
[--C-:B------:R-:W-:Y:S01]  /*02b0*/  IMAD.X R29, R3, 0x1, R6.reuse, P0 ;  /* 0x00000001031d7824 */ /* 0x100fe200000e0606 */
[-C--:B------:R-:W-:Y:S01]  /*02c0*/  IADD3 R26, P0, PT, R28, R16.reuse, RZ ;  /* 0x000000101c1a7210 */ /* 0x080fe20007f1e0ff */
[----:B------:R-:W2:Y:S04]  /*02d0*/  LDG.E R21, desc[UR8][R18.64+-0x10] ;  /* 0xfffff00812157981 */ /* 0x000ea8000c1e1900 */
[----:B------:R-:W-:Y:S01]  /*02e0*/  IMAD.X R27, R29, 0x1, R6, P0 ;  /* 0x000000011d1b7824 */ /* 0x000fe200000e0606 */
[----:B------:R-:W3:Y:S04]  /*02f0*/  LDG.E R5, desc[UR8][R28.64] ;  /* 0x000000081c057981 */ /* 0x000ee8000c1e1900 */
[----:B------:R-:W3:Y:S04]  /*0300*/  LDG.E R8, desc[UR8][R18.64+-0xc] ;  /* 0xfffff40812087981 */ /* 0x000ee8000c1e1900 */
[----:B------:R-:W4:Y:S04]  /*0310*/  LDG.E R7, desc[UR8][R26.64] ;  /* 0x000000081a077981 */ /* 0x000f28000c1e1900 */
[----:B------:R-:W4:Y:S01]  /*0320*/  LDG.E R28, desc[UR8][R18.64+-0x8] ;  /* 0xfffff808121c7981 */ /* 0x000f22000c1e1900 */
[----:B------:R-:W-:-:S03]  /*0330*/  IADD3 R22, P0, PT, R26, R16, RZ ;  /* 0x000000101a167210 */ /* 0x000fc60007f1e0ff */
[----:B------:R-:W5:Y:S01]  /*0340*/  LDG.E R29, desc[UR8][R18.64+0x8] ;  /* 0x00000808121d7981 */ /* 0x000f62000c1e1900 */
[----:B------:R-:W-:Y:S02]  /*0350*/  IADD3.X R23, PT, PT, R27, R6, RZ, P0, !PT ;  /* 0x000000061b177210 */ /* 0x000fe400007fe4ff */
[----:B------:R-:W-:-:S03]  /*0360*/  IADD3 R20, P0, PT, R22, R16, RZ ;  /* 0x0000001016147210 */ /* 0x000fc60007f1e0ff */
[----:B------:R-:W5:Y:S01]  /*0370*/  LDG.E R22, desc[UR8][R22.64] ;  /* 0x0000000816167981 */ /* 0x000f62000c1e1900 */
[----:B--2---:R-:W-:Y:S01]  /*0380*/  FFMA R9, R21, R24, R9 ;  /* 0x0000001815097223 */ /* 0x004fe20000000009 */
[--C-:B------:R-:W-:Y:S01]  /*0390*/  IMAD.X R21, R23, 0x1, R6.reuse, P0 ;  /* 0x0000000117157824 */ /* 0x100fe200000e0606 */
[-C--:B------:R-:W-:Y:S01]  /*03a0*/  IADD3 R24, P0, PT, R20, R16.reuse, RZ ;  /* 0x0000001014187210 */ /* 0x080fe20007f1e0ff */
[----:B------:R-:W2:Y:S04]  /*03b0*/  LDG.E R23, desc[UR8][R18.64+0x4] ;  /* 0x0000040812177981 */ /* 0x000ea8000c1e1900 */
[----:B------:R-:W-:Y:S01]  /*03c0*/  IMAD.X R25, R21, 0x1, R6, P0 ;  /* 0x0000000115197824 */ /* 0x000fe200000e0606 */
[----:B------:R-:W2:Y:S01]  /*03d0*/  LDG.E R20, desc[UR8][R20.64] ;  /* 0x0000000814147981 */ /* 0x000ea2000c1e1900 */
[----:B---3--:R-:W-:Y:S01]  /*03e0*/  FFMA R9, R8, R5, R9 ;  /* 0x0000000508097223 */ /* 0x008fe20000000009 */
[----:B------:R-:W-:-:S02]  /*03f0*/  IADD3 R8, P0, PT, R24, R16, RZ ;  /* 0x0000001018087210 */ /* 0x000fc40007f1e0ff */
[----:B------:R-:W5:Y:S04]  /*0400*/  LDG.E R5, desc[UR8][R18.64+-0x4] ;  /* 0xfffffc0812057981 */ /* 0x000f68000c1e1900 */
[----:B------:R-:W3:Y:S01]  /*0410*/  LDG.E R24, desc[UR8][R24.64] ;  /* 0x0000000818187981 */ /* 0x000ee2000c1e1900 */
[----:B----4-:R-:W-:Y:S01]  /*0420*/  FFMA R28, R28, R7, R9 ;  /* 0x000000071c1c7223 */ /* 0x010fe20000000009 */
[----:B------:R-:W-:Y:S02]  /*0430*/  IADD3.X R9, PT, PT, R25, R6, RZ, P0, !PT ;  /* 0x0000000619097210 */ /* 0x000fe400007fe4ff */
[----:B------:R-:W2:Y:S01]  /*0440*/  LDG.E R7, desc[UR8][R18.64] ;  /* 0x0000000812077981 */ /* 0x000ea2000c1e1900 */
[----:B------:R-:W-:-:S03]  /*0450*/  IADD3 R26, P0, PT, R8, R16, RZ ;  /* 0x00000010081a7210 */ /* 0x000fc60007f1e0ff */
[----:B------:R-:W4:Y:S02]  /*0460*/  LDG.E R8, desc[UR8][R8.64] ;  /* 0x0000000808087981 */ /* 0x000f24000c1e1900 */
[----:B------:R-:W-:Y:S02]  /*0470*/  IMAD.X R27, R9, 0x1, R6, P0 ;  /* 0x00000001091b7824 */ /* 0x000fe400000e0606 */
[----:B------:R-:W4:Y:S04]  /*0480*/  LDG.E R21, desc[UR8][R18.64+0xc] ;  /* 0x00000c0812157981 */ /* 0x000f28000c1e1900 */
[----:B------:R-:W4:Y:S01]  /*0490*/  LDG.E R26, desc[UR8][R26.64] ;  /* 0x000000081a1a7981 */ /* 0x000f22000c1e1900 */
[----:B------:R-:W-:-:S04]  /*04a0*/  UIADD3 UR6, UPT, UPT, UR6, 0x8, URZ ;  /* 0x0000000806067890 */ /* 0x000fc8000fffe0ff */
[----:B------:R-:W-:Y:S01]  /*04b0*/  UISETP.NE.AND UP0, UPT, UR6, URZ, UPT ;  /* 0x000000ff0600728c */ /* 0x000fe2000bf05270 */
[----:B------:R-:W-:-:S04]  /*04c0*/  LEA R2, P0, R12, R2, 0x5 ;  /* 0x000000020c027211 */ /* 0x000fc800078028ff */
[----:B------:R-:W-:Y:S01]  /*04d0*/  IADD3.X R3, PT, PT, R3, R4, RZ, P0, !PT ;  /* 0x0000000403037210 */ /* 0x000fe200007fe4ff */
[----:B-----5:R-:W-:Y:S01]  /*04e0*/  FFMA R22, R5, R22, R28 ;  /* 0x0000001605167223 */ /* 0x020fe2000000001c */
[----:B------:R-:W-:-:S03]  /*04f0*/  IADD3 R5, P1, PT, R18, 0x20, RZ ;  /* 0x0000002012057810 */ /* 0x000fc60007f3e0ff */
[----:B--2---:R-:W-:-:S04]  /*0500*/  FFMA R20, R7, R20, R22 ;  /* 0x0000001407147223 */ /* 0x004fc80000000016 */
[----:B---3--:R-:W-:-:S04]  /*0510*/  FFMA R20, R23, R24, R20 ;  /* 0x0000001817147223 */ /* 0x008fc80000000014 */
[----:B----4-:R-:W-:Y:S01]  /*0520*/  FFMA R20, R29, R8, R20 ;  /* 0x000000081d147223 */ /* 0x010fe20000000014 */
[----:B------:R-:W-:-:S03]  /*0530*/  IMAD.X R8, RZ, RZ, R19, P1 ;  /* 0x000000ffff087224 */ /* 0x000fc600008e0613 */
[----:B------:R-:W-:Y:S01]  /*0540*/  FFMA R9, R21, R26, R20 ;  /* 0x0000001a15097223 */ /* 0x000fe20000000014 */
[----:B------:R-:W-:Y:S06]  /*0550*/  BRA.U UP0, `(.L_x_9) ;  /* 0xfffffffd00447547 */ /* 0x000fec000b83ffff */
.L_x_8:
[----:B------:R-:W-:-:S09]  /*0560*/  UISETP.NE.AND UP0, UPT, UR5, URZ, UPT ;  /* 0x000000ff0500728c */ /* 0x000fd2000bf05270 */
[----:B------:R-:W-:Y:S05]  /*0570*/  BRA.U !UP0, `(.L_x_10) ;  /* 0x00000005082c7547 */ /* 0x000fea000b800000 */
[----:B------:R-:W-:Y:S02]  /*0580*/  UISETP.GE.U32.AND UP0, UPT, UR5, 0x4, UPT ;  /* 0x000000040500788c */ /* 0x000fe4000bf06070 */
[----:B------:R-:W-:-:S04]  /*0590*/  ULOP3.LUT UR6, UR7, 0x3, URZ, 0xc0, !UPT ;  /* 0x0000000307067892 */ /* 0x000fc8000f8ec0ff */
[----:B------:R-:W-:-:S03]  /*05a0*/  UISETP.NE.AND UP1, UPT, UR6, URZ, UPT ;  /* 0x000000ff0600728c */ /* 0x000fc6000bf25270 */
[----:B------:R-:W-:Y:S08]  /*05b0*/  BRA.U !UP0, `(.L_x_11) ;  /* 0x00000001087c7547 */ /* 0x000ff0000b800000 */
[----:B------:R-:W0:Y:S01]  /*05c0*/  LDCU.128 UR12, c[0x0][0x380] ;  /* 0x00007000ff0c77ac */ /* 0x000e220008000c00 */
[----:B------:R-:W-:Y:S01]  /*05d0*/  IMAD.MOV.U32 R11, RZ, RZ, RZ ;  /* 0x000000ffff0b7224 */ /* 0x000fe200078e00ff */
[----:B------:R-:W-:Y:S02]  /*05e0*/  IADD3 R6, P0, PT, R14, UR4, RZ ;  /* 0x000000040e067c10 */ /* 0x000fe4000ff1e0ff */
[C---:B------:R-:W-:Y:S01]  /*05f0*/  SHF.L.U64.HI R23, R12.reuse, 0x2, R13 ;  /* 0x000000020c177819 */ /* 0x040fe2000001020d */
[----:B------:R-:W-:-:S04]  /*0600*/  IMAD.WIDE.U32 R4, R12, UR4, R10 ;  /* 0x000000040c047c25 */ /* 0x000fc8000f8e000a */
[----:B------:R-:W-:Y:S01]  /*0610*/  IMAD R3, R13, UR4, R5 ;  /* 0x000000040d037c24 */ /* 0x000fe2000f8e0205 */
[----:B------:R-:W-:Y:S01]  /*0620*/  SHF.L.U32 R5, R12, 0x2, RZ ;  /* 0x000000020c057819 */ /* 0x000fe200000006ff */
[----:B------:R-:W-:Y:S01]  /*0630*/  IMAD.X R7, RZ, RZ, R0, P0 ;  /* 0x000000ffff077224 */ /* 0x000fe200000e0600 */
[----:B0-----:R-:W-:Y:S02]  /*0640*/  LEA R16, P2, R4, UR14, 0x2 ;  /* 0x0000000e04107c11 */ /* 0x001fe4000f8410ff */
[----:B------:R-:W-:Y:S02]  /*0650*/  LEA R2, P1, R6, UR12, 0x2 ;  /* 0x0000000c06027c11 */ /* 0x000fe4000f8210ff */
[----:B------:R-:W-:Y:S02]  /*0660*/  LEA.HI.X R17, R4, UR15, R3, 0x2, P2 ;  /* 0x0000000f04117c11 */ /* 0x000fe400090f1403 */
[----:B------:R-:W-:Y:S02]  /*0670*/  IADD3 R18, P0, PT, R5, R16, RZ ;  /* 0x0000001005127210 */ /* 0x000fe40007f1e0ff */
[----:B------:R-:W-:Y:S01]  /*0680*/  LEA.HI.X R3, R6, UR13, R7, 0x2, P1 ;  /* 0x0000000d06037c11 */ /* 0x000fe200088f1407 */
[----:B------:R-:W2:Y:S01]  /*0690*/  LDG.E R16, desc[UR8][R16.64] ;  /* 0x0000000810107981 */ /* 0x000ea2000c1e1900 */
[----:B------:R-:W-:Y:S01]  /*06a0*/  IADD3 R6, P1, PT, R18, R5, RZ ;  /* 0x0000000512067210 */ /* 0x000fe20007f3e0ff */
[----:B------:R-:W-:-:S02]  /*06b0*/  IMAD.X R19, R23, 0x1, R17, P0 ;  /* 0x0000000117137824 */ /* 0x000fc400000e0611 */
[----:B------:R-:W2:Y:S01]  /*06c0*/  LDG.E R8, desc[UR8][R2.64] ;  /* 0x0000000802087981 */ /* 0x000ea2000c1e1900 */
[----:B------:R-:W-:Y:S01]  /*06d0*/  IADD3 R4, P0, PT, R6, R5, RZ ;  /* 0x0000000506047210 */ /* 0x000fe20007f1e0ff */
[----:B------:R-:W-:Y:S02]  /*06e0*/  IMAD.X R7, R19, 0x1, R23, P1 ;  /* 0x0000000113077824 */ /* 0x000fe400008e0617 */
[----:B------:R-:W3:Y:S04]  /*06f0*/  LDG.E R18, desc[UR8][R18.64] ;  /* 0x0000000812127981 */ /* 0x000ee8000c1e1900 */
[----:B------:R-:W3:Y:S01]  /*0700*/  LDG.E R21, desc[UR8][R2.64+0x4] ;  /* 0x0000040802157981 */ /* 0x000ee2000c1e1900 */
[----:B------:R-:W-:-:S03]  /*0710*/  IADD3.X R5, PT, PT, R7, R23, RZ, P0, !PT ;  /* 0x0000001707057210 */ /* 0x000fc600007fe4ff */
[----:B------:R-:W4:Y:S04]  /*0720*/  LDG.E R6, desc[UR8][R6.64] ;  /* 0x0000000806067981 */ /* 0x000f28000c1e1900 */
[----:B------:R-:W4:Y:S04]  /*0730*/  LDG.E R23, desc[UR8][R2.64+0x8] ;  /* 0x0000080802177981 */ /* 0x000f28000c1e1900 */
[----:B------:R-:W5:Y:S04]  /*0740*/  LDG.E R17, desc[UR8][R2.64+0xc] ;  /* 0x00000c0802117981 */ /* 0x000f68000c1e1900 */
[----:B------:R-:W5:Y:S01]  /*0750*/  LDG.E R4, desc[UR8][R4.64] ;  /* 0x0000000804047981 */ /* 0x000f62000c1e1900 */
[----:B------:R-:W-:Y:S01]  /*0760*/  UIADD3 UR4, UPT, UPT, UR4, 0x4, URZ ;  /* 0x0000000404047890 */ /* 0x000fe2000fffe0ff */
[----:B--2---:R-:W-:-:S04]  /*0770*/  FFMA R8, R8, R16, R9 ;  /* 0x0000001008087223 */ /* 0x004fc80000000009 */
[----:B---3--:R-:W-:-:S04]  /*0780*/  FFMA R8, R21, R18, R8 ;  /* 0x0000001215087223 */ /* 0x008fc80000000008 */
[----:B----4-:R-:W-:-:S04]  /*0790*/  FFMA R8, R23, R6, R8 ;  /* 0x0000000617087223 */ /* 0x010fc80000000008 */
[----:B-----5:R-:W-:-:S07]  /*07a0*/  FFMA R9, R17, R4, R8 ;  /* 0x0000000411097223 */ /* 0x020fce0000000008 */
.L_x_11:
[----:B------:R-:W-:Y:S05]  /*07b0*/  BRA.U !UP1, `(.L_x_10) ;  /* 0x00000001099c7547 */ /* 0x000fea000b800000 */
[----:B------:R-:W-:Y:S02]  /*07c0*/  UISETP.NE.AND UP0, UPT, UR6, 0x1, UPT ;  /* 0x000000010600788c */ /* 0x000fe4000bf05270 */
[----:B------:R-:W-:-:S04]  /*07d0*/  ULOP3.LUT UR5, UR7, 0x1, URZ, 0xc0, !UPT ;  /* 0x0000000107057892 */ /* 0x000fc8000f8ec0ff */
[----:B------:R-:W-:-:S03]  /*07e0*/  UISETP.NE.U32.AND UP1, UPT, UR5, 0x1, UPT ;  /* 0x000000010500788c */ /* 0x000fc6000bf25070 */
[----:B------:R-:W-:Y:S08]  /*07f0*/  BRA.U !UP0, `(.L_x_12) ;  /* 0x0000000108507547 */ /* 0x000ff0000b800000 */
[----:B------:R-:W0:Y:S01]  /*0800*/  LDCU.128 UR12, c[0x0][0x380] ;  /* 0x00007000ff0c77ac */ /* 0x000e220008000c00 */
[----:B------:R-:W-:Y:S01]  /*0810*/  IMAD.MOV.U32 R2, RZ, RZ, R10 ;  /* 0x000000ffff027224 */ /* 0x000fe200078e000a */
[----:B------:R-:W-:Y:S01]  /*0820*/  IADD3 R5, P0, PT, R14, UR4, RZ ;  /* 0x000000040e057c10 */ /* 0x000fe2000ff1e0ff */
[----:B------:R-:W-:-:S03]  /*0830*/  IMAD.MOV.U32 R3, RZ, RZ, RZ ;  /* 0x000000ffff037224 */ /* 0x000fc600078e00ff */
[----:B------:R-:W-:Y:S01]  /*0840*/  IADD3.X R8, PT, PT, RZ, R0, RZ, P0, !PT ;  /* 0x00000000ff087210 */ /* 0x000fe200007fe4ff */
[----:B------:R-:W-:-:S04]  /*0850*/  IMAD.WIDE.U32 R2, R12, UR4, R2 ;  /* 0x000000040c027c25 */ /* 0x000fc8000f8e0002 */
[----:B------:R-:W-:Y:S01]  /*0860*/  IMAD R3, R13, UR4, R3 ;  /* 0x000000040d037c24 */ /* 0x000fe2000f8e0203 */
[C---:B0-----:R-:W-:Y:S02]  /*0870*/  LEA R6, P0, R2.reuse, UR14, 0x2 ;  /* 0x0000000e02067c11 */ /* 0x041fe4000f8010ff */
[C---:B------:R-:W-:Y:S02]  /*0880*/  LEA R4, P1, R5.reuse, UR12, 0x2 ;  /* 0x0000000c05047c11 */ /* 0x040fe4000f8210ff */
[----:B------:R-:W-:Y:S02]  /*0890*/  LEA.HI.X R7, R2, UR15, R3, 0x2, P0 ;  /* 0x0000000f02077c11 */ /* 0x000fe400080f1403 */
[----:B------:R-:W-:Y:S02]  /*08a0*/  LEA.HI.X R5, R5, UR13, R8, 0x2, P1 ;  /* 0x0000000d05057c11 */ /* 0x000fe400088f1408 */
[C---:B------:R-:W-:Y:S02]  /*08b0*/  LEA R2, P0, R12.reuse, R6, 0x2 ;  /* 0x000000060c027211 */ /* 0x040fe400078010ff */
[----:B------:R-:W2:Y:S02]  /*08c0*/  LDG.E R6, desc[UR8][R6.64] ;  /* 0x0000000806067981 */ /* 0x000ea4000c1e1900 */
[----:B------:R-:W-:-:S02]  /*08d0*/  LEA.HI.X R3, R12, R7, R13, 0x2, P0 ;  /* 0x000000070c037211 */ /* 0x000fc400000f140d */
[----:B------:R-:W2:Y:S04]  /*08e0*/  LDG.E R8, desc[UR8][R4.64] ;  /* 0x0000000804087981 */ /* 0x000ea8000c1e1900 */
[----:B------:R-:W3:Y:S04]  /*08f0*/  LDG.E R16, desc[UR8][R4.64+0x4] ;  /* 0x0000040804107981 */ /* 0x000ee8000c1e1900 */
[----:B------:R-:W3:Y:S01]  /*0900*/  LDG.E R2, desc[UR8][R2.64] ;  /* 0x0000000802027981 */ /* 0x000ee2000c1e1900 */
[----:B------:R-:W-:Y:S01]  /*0910*/  UIADD3 UR4, UPT, UPT, UR4, 0x2, URZ ;  /* 0x0000000204047890 */ /* 0x000fe2000fffe0ff */
[----:B--2---:R-:W-:-:S04]  /*0920*/  FFMA R9, R8, R6, R9 ;  /* 0x0000000608097223 */ /* 0x004fc80000000009 */
[----:B---3--:R-:W-:-:S07]  /*0930*/  FFMA R9, R16, R2, R9 ;  /* 0x0000000210097223 */ /* 0x008fce0000000009 */
.L_x_12:
[----:B------:R-:W-:Y:S05]  /*0940*/  BRA.U UP1, `(.L_x_10) ;  /* 0x0000000101387547 */ /* 0x000fea000b800000 */
        /* <DEDUP_REMOVED lines=10> */
[----:B------:R-:W-:-:S03]  /*09f0*/  LEA.HI.X R7, R4, UR15, R13, 0x2, P0 ;  /* 0x0000000f04077c11 */ /* 0x000fc600080f140d */
[----:B------:R-:W2:Y:S04]  /*0a00*/  LDG.E R2, desc[UR8][R2.64] ;  /* 0x0000000802027981 */ /* 0x000ea8000c1e1900 */
[----:B------:R-:W2:Y:S02]  /*0a10*/  LDG.E R6, desc[UR8][R6.64] ;  /* 0x0000000806067981 */ /* 0x000ea4000c1e1900 */
[----:B--2---:R-:W-:-:S07]  /*0a20*/  FFMA R9, R2, R6, R9 ;  /* 0x0000000602097223 */ /* 0x004fce0000000009 */
.L_x_10:
[----:B------:R-:W0:Y:S01]  /*0a30*/  LDCU.64 UR4, c[0x0][0x390] ;  /* 0x00007200ff0477ac */ /* 0x000e220008000a00 */
[----:B------:R-:W-:-:S05]  /*0a40*/  IADD3 R10, P0, PT, R10, R14, RZ ;  /* 0x0000000e0a0a7210 */ /* 0x000fca0007f1e0ff */
[----:B------:R-:W-:Y:S01]  /*0a50*/  IMAD.X R3, RZ, RZ, R0, P0 ;  /* 0x000000ffff037224 */ /* 0x000fe200000e0600 */
[----:B0-----:R-:W-:-:S04]  /*0a60*/  LEA R2, P0, R10, UR4, 0x2 ;  /* 0x000000040a027c11 */ /* 0x001fc8000f8010ff */
[----:B------:R-:W-:-:S05]  /*0a70*/  LEA.HI.X R3, R10, UR5, R3, 0x2, P0 ;  /* 0x000000050a037c11 */ /* 0x000fca00080f1403 */
[----:B------:R-:W-:Y:S01]  /*0a80*/  STG.E desc[UR8][R2.64], R9 ;  /* 0x0000000902007986 */ /* 0x000fe2000c101908 */
[----:B------:R-:W-:Y:S05]  /*0a90*/  EXIT ;  /* 0x000000000000794d */ /* 0x000fea0003800000 */
.L_x_13:
        /* <DEDUP_REMOVED lines=14> */
.L_x_15:


//--------------------- .nv.shared.reserved.0     --------------------------
	.section	.nv.shared.reserved.0,"aw",@nobits
	.weak		__nv_reservedSMEM_offset_0_alias
	.size		__nv_reservedSMEM_offset_0_alias, 0, 64
	.other		__nv_reservedSMEM_offset_0_alias,@"STO_CUDA_RESERVED_SHARED STV_DEFAULT"
__nv_reservedSMEM_offset_0_alias:
	.zero		0
	.zero		64


//--------------------- .nv.constant0._Z9gemm_1thrPKfS0_Pfmi --------------------------
	.section	.nv.constant0._Z9gemm_1thrPKfS0_Pfmi,"a",@progbits
	.sectionflags	@""
	.align	4
.nv.constant0._Z9gemm_1thrPKfS0_Pfmi:
	.zero		932


//--------------------- .nv.constant0._Z5gemm1PKfS0_Pfmi --------------------------
	.section	.nv.constant0._Z5gemm1PKfS0_Pfmi,"a",@progbits
	.sectionflags	@""
	.align	4
.nv.constant0._Z5gemm1PKfS0_Pfmi:
	.zero		932


//--------------------- SYMBOLS --------------------------

	.type		.nv.reservedSmem.offset0,@object
	.size		.nv.reservedSmem.offset0,0x4
